//
// Generated by NVIDIA NVVM Compiler
//
// Compiler Build ID: CL-36424714
// Cuda compilation tools, release 13.0, V13.0.88
// Based on NVVM 20.0.0
//

.version 9.0
.target sm_100
.address_size 64

	// .globl	_Z10moveWindowPKcPPfiii

.visible .entry _Z10moveWindowPKcPPfiii(
	.param .u64 .ptr .align 1 _Z10moveWindowPKcPPfiii_param_0,
	.param .u64 .ptr .align 1 _Z10moveWindowPKcPPfiii_param_1,
	.param .u32 _Z10moveWindowPKcPPfiii_param_2,
	.param .u32 _Z10moveWindowPKcPPfiii_param_3,
	.param .u32 _Z10moveWindowPKcPPfiii_param_4
)
{
	.reg .pred 	%p<29>;
	.reg .b16 	%rs<49>;
	.reg .b32 	%r<50>;
	.reg .b32 	%f<72>;
	.reg .b64 	%rd<40>;
	.reg .b64 	%fd<9>;

	ld.param.u64 	%rd5, [_Z10moveWindowPKcPPfiii_param_0];
	ld.param.u64 	%rd6, [_Z10moveWindowPKcPPfiii_param_1];
	ld.param.u32 	%r23, [_Z10moveWindowPKcPPfiii_param_2];
	ld.param.u32 	%r21, [_Z10moveWindowPKcPPfiii_param_3];
	ld.param.u32 	%r22, [_Z10moveWindowPKcPPfiii_param_4];
	cvta.to.global.u64 	%rd1, %rd5;
	cvta.to.global.u64 	%rd2, %rd6;
	mov.u32 	%r24, %ctaid.x;
	mov.u32 	%r25, %ntid.x;
	mov.u32 	%r26, %tid.x;
	mad.lo.s32 	%r1, %r24, %r25, %r26;
	setp.gt.s32 	%p1, %r1, %r23;
	@%p1 bra 	$L__BB0_18;
	mad.lo.s32 	%r27, %r22, 4067, %r1;
	cvt.rn.f32.s32 	%f20, %r27;
	ld.global.u64 	%rd7, [%rd2];
	cvta.to.global.u64 	%rd8, %rd7;
	mul.wide.s32 	%rd9, %r1, 4;
	add.s64 	%rd10, %rd8, %rd9;
	st.global.f32 	[%rd10], %f20;
	ld.global.u64 	%rd11, [%rd2+8];
	cvta.to.global.u64 	%rd12, %rd11;
	add.s64 	%rd13, %rd12, %rd9;
	st.global.f32 	[%rd13], %f20;
	setp.lt.s32 	%p2, %r21, 2;
	mov.f32 	%f70, 0f00000000;
	mov.f32 	%f71, %f70;
	@%p2 bra 	$L__BB0_17;
	add.s32 	%r2, %r21, -2;
	cvt.u16.u32 	%rs1, %r21;
	add.s64 	%rd3, %rd1, 7;
	mov.f32 	%f71, 0f00000000;
	mov.b32 	%r43, 1;
	mov.b32 	%r44, 0;
	mov.b16 	%rs47, 0;
	mov.u16 	%rs48, %rs47;
	mov.u32 	%r42, %r21;
	mov.f32 	%f70, %f71;
$L__BB0_3:
	mov.u32 	%r5, %r43;
	add.s32 	%r42, %r42, -1;
	sub.s32 	%r7, %r21, %r5;
	setp.lt.s32 	%p3, %r7, 1;
	mov.f64 	%fd8, 0d0000000000000000;
	@%p3 bra 	$L__BB0_16;
	sub.s32 	%r31, %r2, %r44;
	setp.lt.u32 	%p4, %r31, 7;
	mov.f32 	%f69, 0f00000000;
	mov.b32 	%r48, 0;
	@%p4 bra 	$L__BB0_7;
	and.b32  	%r48, %r42, -8;
	neg.s32 	%r46, %r48;
	cvt.u64.u32 	%rd14, %r5;
	add.s64 	%rd15, %rd1, %rd14;
	add.s64 	%rd4, %rd15, 3;
	mov.f32 	%f69, 0f00000000;
	mov.u32 	%r45, %r1;
$L__BB0_6:
	.pragma "nounroll";
	cvt.s64.s32 	%rd16, %r45;
	add.s64 	%rd17, %rd3, %rd16;
	add.s64 	%rd18, %rd4, %rd16;
	ld.global.u8 	%rs10, [%rd17+-7];
	ld.global.u8 	%rs11, [%rd18+-3];
	setp.eq.s16 	%p5, %rs10, %rs11;
	add.f32 	%f25, %f69, 0f3F800000;
	selp.f32 	%f26, %f25, %f69, %p5;
	ld.global.u8 	%rs12, [%rd17+-6];
	ld.global.u8 	%rs13, [%rd18+-2];
	setp.eq.s16 	%p6, %rs12, %rs13;
	add.f32 	%f27, %f26, 0f3F800000;
	selp.f32 	%f28, %f27, %f26, %p6;
	ld.global.u8 	%rs14, [%rd17+-5];
	ld.global.u8 	%rs15, [%rd18+-1];
	setp.eq.s16 	%p7, %rs14, %rs15;
	add.f32 	%f29, %f28, 0f3F800000;
	selp.f32 	%f30, %f29, %f28, %p7;
	ld.global.u8 	%rs16, [%rd17+-4];
	ld.global.u8 	%rs17, [%rd18];
	setp.eq.s16 	%p8, %rs16, %rs17;
	add.f32 	%f31, %f30, 0f3F800000;
	selp.f32 	%f32, %f31, %f30, %p8;
	ld.global.u8 	%rs18, [%rd17+-3];
	ld.global.u8 	%rs19, [%rd18+1];
	setp.eq.s16 	%p9, %rs18, %rs19;
	add.f32 	%f33, %f32, 0f3F800000;
	selp.f32 	%f34, %f33, %f32, %p9;
	ld.global.u8 	%rs20, [%rd17+-2];
	ld.global.u8 	%rs21, [%rd18+2];
	setp.eq.s16 	%p10, %rs20, %rs21;
	add.f32 	%f35, %f34, 0f3F800000;
	selp.f32 	%f36, %f35, %f34, %p10;
	ld.global.u8 	%rs22, [%rd17+-1];
	ld.global.u8 	%rs23, [%rd18+3];
	setp.eq.s16 	%p11, %rs22, %rs23;
	add.f32 	%f37, %f36, 0f3F800000;
	selp.f32 	%f38, %f37, %f36, %p11;
	ld.global.u8 	%rs24, [%rd17];
	ld.global.u8 	%rs25, [%rd18+4];
	setp.eq.s16 	%p12, %rs24, %rs25;
	add.f32 	%f39, %f38, 0f3F800000;
	selp.f32 	%f69, %f39, %f38, %p12;
	add.s32 	%r46, %r46, 8;
	add.s32 	%r45, %r45, 8;
	setp.ne.s32 	%p13, %r46, 0;
	@%p13 bra 	$L__BB0_6;
$L__BB0_7:
	and.b32  	%r32, %r42, 7;
	setp.eq.s32 	%p14, %r32, 0;
	@%p14 bra 	$L__BB0_15;
	not.b16 	%rs26, %rs48;
	add.s16 	%rs27, %rs26, %rs1;
	cvt.u32.u16 	%r33, %rs27;
	and.b32  	%r15, %r33, 7;
	add.s32 	%r34, %r15, -1;
	setp.lt.u32 	%p15, %r34, 3;
	@%p15 bra 	$L__BB0_10;
	add.s32 	%r35, %r48, %r1;
	cvt.s64.s32 	%rd19, %r35;
	add.s64 	%rd20, %rd1, %rd19;
	ld.global.u8 	%rs28, [%rd20];
	cvt.u64.u32 	%rd21, %r5;
	add.s64 	%rd22, %rd20, %rd21;
	ld.global.u8 	%rs29, [%rd22];
	setp.eq.s16 	%p16, %rs28, %rs29;
	add.f32 	%f41, %f69, 0f3F800000;
	selp.f32 	%f42, %f41, %f69, %p16;
	ld.global.u8 	%rs30, [%rd20+1];
	ld.global.u8 	%rs31, [%rd22+1];
	setp.eq.s16 	%p17, %rs30, %rs31;
	add.f32 	%f43, %f42, 0f3F800000;
	selp.f32 	%f44, %f43, %f42, %p17;
	ld.global.u8 	%rs32, [%rd20+2];
	ld.global.u8 	%rs33, [%rd22+2];
	setp.eq.s16 	%p18, %rs32, %rs33;
	add.f32 	%f45, %f44, 0f3F800000;
	selp.f32 	%f46, %f45, %f44, %p18;
	ld.global.u8 	%rs34, [%rd20+3];
	ld.global.u8 	%rs35, [%rd22+3];
	setp.eq.s16 	%p19, %rs34, %rs35;
	add.f32 	%f47, %f46, 0f3F800000;
	selp.f32 	%f69, %f47, %f46, %p19;
	add.s32 	%r48, %r48, 4;
$L__BB0_10:
	and.b32  	%r36, %r15, 3;
	setp.eq.s32 	%p20, %r36, 0;
	@%p20 bra 	$L__BB0_15;
	xor.b16  	%rs36, %rs47, 3;
	add.s16 	%rs5, %rs36, %rs1;
	and.b16  	%rs37, %rs5, 3;
	setp.eq.s16 	%p21, %rs37, 1;
	@%p21 bra 	$L__BB0_13;
	add.s32 	%r37, %r48, %r1;
	cvt.s64.s32 	%rd23, %r37;
	add.s64 	%rd24, %rd1, %rd23;
	ld.global.u8 	%rs38, [%rd24];
	cvt.u64.u32 	%rd25, %r5;
	add.s64 	%rd26, %rd24, %rd25;
	ld.global.u8 	%rs39, [%rd26];
	setp.eq.s16 	%p22, %rs38, %rs39;
	add.f32 	%f49, %f69, 0f3F800000;
	selp.f32 	%f50, %f49, %f69, %p22;
	ld.global.u8 	%rs40, [%rd24+1];
	ld.global.u8 	%rs41, [%rd26+1];
	setp.eq.s16 	%p23, %rs40, %rs41;
	add.f32 	%f51, %f50, 0f3F800000;
	selp.f32 	%f69, %f51, %f50, %p23;
	add.s32 	%r48, %r48, 2;
$L__BB0_13:
	and.b16  	%rs42, %rs5, 1;
	setp.eq.b16 	%p24, %rs42, 1;
	not.pred 	%p25, %p24;
	@%p25 bra 	$L__BB0_15;
	add.s32 	%r38, %r48, %r1;
	cvt.s64.s32 	%rd27, %r38;
	add.s64 	%rd28, %rd1, %rd27;
	ld.global.u8 	%rs43, [%rd28];
	cvt.u64.u32 	%rd29, %r5;
	add.s64 	%rd30, %rd28, %rd29;
	ld.global.u8 	%rs44, [%rd30];
	setp.eq.s16 	%p26, %rs43, %rs44;
	add.f32 	%f52, %f69, 0f3F800000;
	selp.f32 	%f69, %f52, %f69, %p26;
$L__BB0_15:
	cvt.f64.f32 	%fd8, %f69;
$L__BB0_16:
	cvt.rn.f64.s32 	%fd4, %r7;
	div.rn.f64 	%fd5, %fd8, %fd4;
	cvt.f64.f32 	%fd6, %f70;
	fma.rn.f64 	%fd7, %fd5, 0d4059000000000000, %fd6;
	cvt.rn.f32.f64 	%f70, %fd7;
	add.s32 	%r39, %r1, %r5;
	add.s32 	%r40, %r39, -1;
	cvt.s64.s32 	%rd31, %r40;
	add.s64 	%rd32, %rd1, %rd31;
	ld.global.u8 	%rs45, [%rd32];
	and.b16  	%rs46, %rs45, 251;
	setp.eq.s16 	%p27, %rs46, 67;
	add.f32 	%f53, %f71, 0f3F800000;
	selp.f32 	%f71, %f53, %f71, %p27;
	add.s32 	%r43, %r5, 1;
	setp.ne.s32 	%p28, %r43, %r21;
	add.s16 	%rs48, %rs48, 1;
	add.s16 	%rs47, %rs47, 1;
	mov.u32 	%r44, %r5;
	@%p28 bra 	$L__BB0_3;
$L__BB0_17:
	cvt.rn.f32.s32 	%f54, %r21;
	div.rn.f32 	%f55, %f71, %f54;
	ld.global.u64 	%rd33, [%rd2];
	cvta.to.global.u64 	%rd34, %rd33;
	add.s64 	%rd36, %rd34, %rd9;
	st.global.f32 	[%rd36], %f55;
	add.s32 	%r41, %r21, -1;
	cvt.rn.f32.s32 	%f56, %r41;
	div.rn.f32 	%f57, %f70, %f56;
	mov.f32 	%f58, 0f42C80000;
	sub.f32 	%f59, %f58, %f57;
	ld.global.u64 	%rd37, [%rd2+8];
	cvta.to.global.u64 	%rd38, %rd37;
	add.s64 	%rd39, %rd38, %rd9;
	st.global.f32 	[%rd39], %f59;
$L__BB0_18:
	ret;

}


// ===== COMPILED SASS (sm_100) =====

	.target	sm_100

	.elftype	@"ET_EXEC"


//--------------------- .note.nv.tkinfo           --------------------------
	.section	.note.nv.tkinfo,"",@"SHT_NOTE"
	.sectionflags	@"SHF_NOTE_NV_TKINFO"
	.tkinfo
        /*0018*/ 	.word	0x00000002
        /*0030*/ 	.string	""
        /*0030*/ 	.string	"ptxas"
        /*0030*/ 	.string	"Cuda compilation tools, release 13.0, V13.0.88"
        /*0030*/ 	.string	"Build cuda_13.0.r13.0/compiler.36424714_0"
        /*0030*/ 	.string	"-arch sm_100 -m 64 "



//--------------------- .note.nv.cuinfo           --------------------------
	.section	.note.nv.cuinfo,"",@"SHT_NOTE"
	.sectionflags	@"SHF_NOTE_NV_CUINFO"
        /*0018*/ 	.short	0x0002
        /*001a*/ 	.short	0x0064
        /*001c*/ 	.short	0x0082
	.zero		2


//--------------------- .nv.info                  --------------------------
	.section	.nv.info,"",@"SHT_CUDA_INFO"
	.align	4


	//----- nvinfo : EIATTR_REGCOUNT
	.align		4
        /*0000*/ 	.byte	0x04, 0x2f
        /*0002*/ 	.short	(.L_1 - .L_0)
	.align		4
.L_0:
        /*0004*/ 	.word	index@(_Z10moveWindowPKcPPfiii)
        /*0008*/ 	.word	0x0000001f


	//----- nvinfo : EIATTR_FRAME_SIZE
	.align		4
.L_1:
        /*000c*/ 	.byte	0x04, 0x11
        /*000e*/ 	.short	(.L_3 - .L_2)
	.align		4
.L_2:
        /*0010*/ 	.word	index@($__internal_1_$__cuda_sm3x_div_rn_noftz_f32_slowpath)
        /*0014*/ 	.word	0x00000000


	//----- nvinfo : EIATTR_FRAME_SIZE
	.align		4
.L_3:
        /*0018*/ 	.byte	0x04, 0x11
        /*001a*/ 	.short	(.L_5 - .L_4)
	.align		4
.L_4:
        /*001c*/ 	.word	index@($__internal_0_$__cuda_sm20_div_rn_f64_full)
        /*0020*/ 	.word	0x00000000


	//----- nvinfo : EIATTR_FRAME_SIZE
	.align		4
.L_5:
        /*0024*/ 	.byte	0x04, 0x11
        /*0026*/ 	.short	(.L_7 - .L_6)
	.align		4
.L_6:
        /*0028*/ 	.word	index@(_Z10moveWindowPKcPPfiii)
        /*002c*/ 	.word	0x00000000


	//----- nvinfo : EIATTR_MIN_STACK_SIZE
	.align		4
.L_7:
        /*0030*/ 	.byte	0x04, 0x12
        /*0032*/ 	.short	(.L_9 - .L_8)
	.align		4
.L_8:
        /*0034*/ 	.word	index@(_Z10moveWindowPKcPPfiii)
        /*0038*/ 	.word	0x00000000
.L_9:


//--------------------- .nv.compat                --------------------------
	.section	.nv.compat,"",@"SHT_CUDA_COMPAT_INFO"
	.align	4
        /*0000*/ 	.byte	0x02, 0x09, 0x00, 0x00, 0x02, 0x02, 0x01, 0x00, 0x02, 0x05, 0x05, 0x00, 0x03, 0x07, 0x01, 0x01
        /*0010*/ 	.byte	0x02, 0x03, 0x00, 0x00, 0x02, 0x06, 0x01, 0x00, 0x04, 0x0b, 0x08, 0x00, 0x01, 0x00, 0x00, 0x00
        /*0020*/ 	.byte	0x00, 0x00, 0x00, 0x00


//--------------------- .nv.info._Z10moveWindowPKcPPfiii --------------------------
	.section	.nv.info._Z10moveWindowPKcPPfiii,"",@"SHT_CUDA_INFO"
	.sectionflags	@""
	.align	4


	//----- nvinfo : EIATTR_CUDA_API_VERSION
	.align		4
        /*0000*/ 	.byte	0x04, 0x37
        /*0002*/ 	.short	(.L_11 - .L_10)
.L_10:
        /*0004*/ 	.word	0x00000082


	//----- nvinfo : EIATTR_KPARAM_INFO
	.align		4
.L_11:
        /*0008*/ 	.byte	0x04, 0x17
        /*000a*/ 	.short	(.L_13 - .L_12)
.L_12:
        /*000c*/ 	.word	0x00000000
        /*0010*/ 	.short	0x0004
        /*0012*/ 	.short	0x0018
        /*0014*/ 	.byte	0x00, 0xf0, 0x11, 0x00


	//----- nvinfo : EIATTR_KPARAM_INFO
	.align		4
.L_13:
        /*0018*/ 	.byte	0x04, 0x17
        /*001a*/ 	.short	(.L_15 - .L_14)
.L_14:
        /*001c*/ 	.word	0x00000000
        /*0020*/ 	.short	0x0003
        /*0022*/ 	.short	0x0014
        /*0024*/ 	.byte	0x00, 0xf0, 0x11, 0x00


	//----- nvinfo : EIATTR_KPARAM_INFO
	.align		4
.L_15:
        /*0028*/ 	.byte	0x04, 0x17
        /*002a*/ 	.short	(.L_17 - .L_16)
.L_16:
        /*002c*/ 	.word	0x00000000
        /*0030*/ 	.short	0x0002
        /*0032*/ 	.short	0x0010
        /*0034*/ 	.byte	0x00, 0xf0, 0x11, 0x00


	//----- nvinfo : EIATTR_KPARAM_INFO
	.align		4
.L_17:
        /*0038*/ 	.byte	0x04, 0x17
        /*003a*/ 	.short	(.L_19 - .L_18)
.L_18:
        /*003c*/ 	.word	0x00000000
        /*0040*/ 	.short	0x0001
        /*0042*/ 	.short	0x0008
        /*0044*/ 	.byte	0x00, 0xf5, 0x21, 0x00


	//----- nvinfo : EIATTR_KPARAM_INFO
	.align		4
.L_19:
        /*0048*/ 	.byte	0x04, 0x17
        /*004a*/ 	.short	(.L_21 - .L_20)
.L_20:
        /*004c*/ 	.word	0x00000000
        /*0050*/ 	.short	0x0000
        /*0052*/ 	.short	0x0000
        /*0054*/ 	.byte	0x00, 0xf5, 0x21, 0x00


	//----- nvinfo : EIATTR_SPARSE_MMA_MASK
	.align		4
.L_21:
        /*0058*/ 	.byte	0x03, 0x50
        /*005a*/ 	.short	0x0000


	//----- nvinfo : EIATTR_MAXREG_COUNT
	.align		4
        /*005c*/ 	.byte	0x03, 0x1b
        /*005e*/ 	.short	0x00ff


	//----- nvinfo : EIATTR_MERCURY_ISA_VERSION
	.align		4
        /*0060*/ 	.byte	0x03, 0x5f
        /*0062*/ 	.short	0x0101


	//----- nvinfo : EIATTR_VRC_CTA_INIT_COUNT
	.align		4
        /*0064*/ 	.byte	0x02, 0x4a
	.zero		1
	.zero		1


	//----- nvinfo : EIATTR_EXIT_INSTR_OFFSETS
	.align		4
        /*0068*/ 	.byte	0x04, 0x1c
        /*006a*/ 	.short	(.L_23 - .L_22)


	//   ....[0]....
.L_22:
        /*006c*/ 	.word	0x00000070


	//   ....[1]....
        /*0070*/ 	.word	0x00000f00


	//----- nvinfo : EIATTR_CRS_STACK_SIZE
	.align		4
.L_23:
        /*0074*/ 	.byte	0x04, 0x1e
        /*0076*/ 	.short	(.L_25 - .L_24)
.L_24:
        /*0078*/ 	.word	0x00000000


	//----- nvinfo : EIATTR_CBANK_PARAM_SIZE
	.align		4
.L_25:
        /*007c*/ 	.byte	0x03, 0x19
        /*007e*/ 	.short	0x001c


	//----- nvinfo : EIATTR_PARAM_CBANK
	.align		4
        /*0080*/ 	.byte	0x04, 0x0a
        /*0082*/ 	.short	(.L_27 - .L_26)
	.align		4
.L_26:
        /*0084*/ 	.word	index@(.nv.constant0._Z10moveWindowPKcPPfiii)
        /*0088*/ 	.short	0x0380
        /*008a*/ 	.short	0x001c


	//----- nvinfo : EIATTR_SW_WAR
	.align		4
.L_27:
        /*008c*/ 	.byte	0x04, 0x36
        /*008e*/ 	.short	(.L_29 - .L_28)
.L_28:
        /*0090*/ 	.word	0x00000008
.L_29:


//--------------------- .nv.callgraph             --------------------------
	.section	.nv.callgraph,"",@"SHT_CUDA_CALLGRAPH"
	.align	4
	.sectionentsize	8
	.align		4
        /*0000*/ 	.word	0x00000000
	.align		4
        /*0004*/ 	.word	0xffffffff
	.align		4
        /*0008*/ 	.word	0x00000000
	.align		4
        /*000c*/ 	.word	0xfffffffe
	.align		4
        /*0010*/ 	.word	0x00000000
	.align		4
        /*0014*/ 	.word	0xfffffffd
	.align		4
        /*0018*/ 	.word	0x00000000
	.align		4
        /*001c*/ 	.word	0xfffffffc


//--------------------- .text._Z10moveWindowPKcPPfiii --------------------------
	.section	.text._Z10moveWindowPKcPPfiii,"ax",@progbits
	.align	128
        .global         _Z10moveWindowPKcPPfiii
        .type           _Z10moveWindowPKcPPfiii,@function
        .size           _Z10moveWindowPKcPPfiii,(.L_x_31 - _Z10moveWindowPKcPPfiii)
        .other          _Z10moveWindowPKcPPfiii,@"STO_CUDA_ENTRY STV_DEFAULT"
_Z10moveWindowPKcPPfiii:
.text._Z10moveWindowPKcPPfiii:
[----:B------:R-:W-:Y:S01]  /*0000*/  LDC R1, c[0x0][0x37c] ;  /* 0x0000df00ff017b82 */ /* 0x000fe20000000800 */
[----:B------:R-:W0:Y:S07]  /*0010*/  S2R R3, SR_TID.X ;  /* 0x0000000000037919 */ /* 0x000e2e0000002100 */
[----:B------:R-:W0:Y:S01]  /*0020*/  S2UR UR4, SR_CTAID.X ;  /* 0x00000000000479c3 */ /* 0x000e220000002500 */
[----:B------:R-:W1:Y:S07]  /*0030*/  LDCU UR5, c[0x0][0x390] ;  /* 0x00007200ff0577ac */ /* 0x000e6e0008000800 */
[----:B------:R-:W0:Y:S02]  /*0040*/  LDC R2, c[0x0][0x360] ;  /* 0x0000d800ff027b82 */ /* 0x000e240000000800 */
[----:B0-----:R-:W-:-:S05]  /*0050*/  IMAD R2, R2, UR4, R3 ;  /* 0x0000000402027c24 */ /* 0x001fca000f8e0203 */
[----:B-1----:R-:W-:-:S13]  /*0060*/  ISETP.GT.AND P0, PT, R2, UR5, PT ;  /* 0x0000000502007c0c */ /* 0x002fda000bf04270 */
[----:B------:R-:W-:Y:S05]  /*0070*/  @P0 EXIT ;  /* 0x000000000000094d */ /* 0x000fea0003800000 */
[----:B------:R-:W0:Y:S01]  /*0080*/  LDC.64 R4, c[0x0][0x388] ;  /* 0x0000e200ff047b82 */ /* 0x000e220000000a00 */
[----:B------:R-:W0:Y:S01]  /*0090*/  LDCU.64 UR8, c[0x0][0x358] ;  /* 0x00006b00ff0877ac */ /* 0x000e220008000a00 */
[----:B------:R-:W1:Y:S06]  /*00a0*/  LDCU UR6, c[0x0][0x394] ;  /* 0x00007280ff0677ac */ /* 0x000e6c0008000800 */
[----:B------:R-:W2:Y:S01]  /*00b0*/  LDC R3, c[0x0][0x398] ;  /* 0x0000e600ff037b82 */ /* 0x000ea20000000800 */
[----:B0-----:R-:W3:Y:S01]  /*00c0*/  LDG.E.64 R6, desc[UR8][R4.64] ;  /* 0x0000000804067981 */ /* 0x001ee2000c1e1b00 */
[----:B--2---:R-:W-:-:S05]  /*00d0*/  IMAD R0, R3, 0xfe3, R2 ;  /* 0x00000fe303007824 */ /* 0x004fca00078e0202 */
[----:B------:R-:W-:Y:S01]  /*00e0*/  I2FP.F32.S32 R11, R0 ;  /* 0x00000000000b7245 */ /* 0x000fe20000201400 */
[----:B---3--:R-:W-:-:S05]  /*00f0*/  IMAD.WIDE R6, R2, 0x4, R6 ;  /* 0x0000000402067825 */ /* 0x008fca00078e0206 */
[----:B------:R0:W-:Y:S04]  /*0100*/  STG.E desc[UR8][R6.64], R11 ;  /* 0x0000000b06007986 */ /* 0x0001e8000c101908 */
[----:B------:R-:W2:Y:S01]  /*0110*/  LDG.E.64 R8, desc[UR8][R4.64+0x8] ;  /* 0x0000080804087981 */ /* 0x000ea2000c1e1b00 */
[----:B-1----:R-:W-:Y:S01]  /*0120*/  UISETP.GE.AND UP0, UPT, UR6, 0x2, UPT ;  /* 0x000000020600788c */ /* 0x002fe2000bf06270 */
[----:B------:R-:W-:Y:S02]  /*0130*/  IMAD.MOV.U32 R3, RZ, RZ, RZ ;  /* 0x000000ffff037224 */ /* 0x000fe400078e00ff */
[----:B0-----:R-:W-:Y:S02]  /*0140*/  IMAD.MOV.U32 R7, RZ, RZ, RZ ;  /* 0x000000ffff077224 */ /* 0x001fe400078e00ff */
[----:B--2---:R-:W-:-:S05]  /*0150*/  IMAD.WIDE R8, R2, 0x4, R8 ;  /* 0x0000000402087825 */ /* 0x004fca00078e0208 */
[----:B------:R0:W-:Y:S01]  /*0160*/  STG.E desc[UR8][R8.64], R11 ;  /* 0x0000000b08007986 */ /* 0x0001e2000c101908 */
[----:B------:R-:W-:Y:S05]  /*0170*/  BRA.U !UP0, `(.L_x_0) ;  /* 0x0000000908bc7547 */ /* 0x000fea000b800000 */
[----:B------:R-:W-:Y:S01]  /*0180*/  IMAD.MOV.U32 R7, RZ, RZ, RZ ;  /* 0x000000ffff077224 */ /* 0x000fe200078e00ff */
[----:B------:R-:W-:Y:S01]  /*0190*/  PRMT R4, RZ, 0x7610, R4 ;  /* 0x00007610ff047816 */ /* 0x000fe20000000004 */
[----:B------:R-:W-:Y:S01]  /*01a0*/  IMAD.MOV.U32 R5, RZ, RZ, 0x1 ;  /* 0x00000001ff057424 */ /* 0x000fe200078e00ff */
[----:B------:R-:W-:Y:S01]  /*01b0*/  PRMT R6, RZ, 0x7610, R6 ;  /* 0x00007610ff067816 */ /* 0x000fe20000000006 */
[----:B------:R-:W-:Y:S01]  /*01c0*/  IMAD.MOV.U32 R0, RZ, RZ, RZ ;  /* 0x000000ffff007224 */ /* 0x000fe200078e00ff */
[----:B------:R-:W1:Y:S01]  /*01d0*/  LDCU.U16 UR4, c[0x0][0x394] ;  /* 0x00007280ff0477ac */ /* 0x000e620008000400 */
[----:B------:R-:W-:Y:S01]  /*01e0*/  IMAD.MOV.U32 R3, RZ, RZ, RZ ;  /* 0x000000ffff037224 */ /* 0x000fe200078e00ff */
[----:B------:R-:W2:Y:S06]  /*01f0*/  LDCU UR5, c[0x0][0x394] ;  /* 0x00007280ff0577ac */ /* 0x000eac0008000800 */
.L_x_8:
[----:B0-----:R-:W0:Y:S01]  /*0200*/  LDC R8, c[0x0][0x394] ;  /* 0x0000e500ff087b82 */ /* 0x001e220000000800 */
[----:B--2---:R-:W-:Y:S01]  /*0210*/  UIADD3 UR5, UPT, UPT, UR5, -0x1, URZ ;  /* 0xffffffff05057890 */ /* 0x004fe2000fffe0ff */
[--C-:B------:R-:W-:Y:S01]  /*0220*/  IMAD.MOV.U32 R22, RZ, RZ, R5.reuse ;  /* 0x000000ffff167224 */ /* 0x100fe200078e0005 */
[----:B------:R-:W-:Y:S01]  /*0230*/  CS2R R10, SRZ ;  /* 0x00000000000a7805 */ /* 0x000fe2000001ff00 */
[----:B0-----:R-:W-:-:S05]  /*0240*/  IMAD.IADD R26, R8, 0x1, -R5 ;  /* 0x00000001081a7824 */ /* 0x001fca00078e0a05 */
[----:B------:R-:W-:-:S13]  /*0250*/  ISETP.GE.AND P0, PT, R26, 0x1, PT ;  /* 0x000000011a00780c */ /* 0x000fda0003f06270 */
[----:B------:R-:W-:Y:S05]  /*0260*/  @!P0 BRA `(.L_x_1) ;  /* 0x0000000400dc8947 */ /* 0x000fea0003800000 */
[----:B------:R-:W-:Y:S01]  /*0270*/  IADD3 R0, PT, PT, -R0, -0x2, R8 ;  /* 0xfffffffe00007810 */ /* 0x000fe20007ffe108 */
[----:B------:R-:W-:-:S03]  /*0280*/  IMAD.MOV.U32 R15, RZ, RZ, RZ ;  /* 0x000000ffff0f7224 */ /* 0x000fc600078e00ff */
[----:B------:R-:W-:Y:S01]  /*0290*/  ISETP.GE.U32.AND P0, PT, R0, 0x7, PT ;  /* 0x000000070000780c */ /* 0x000fe20003f06070 */
[----:B------:R-:W-:-:S12]  /*02a0*/  IMAD.MOV.U32 R0, RZ, RZ, RZ ;  /* 0x000000ffff007224 */ /* 0x000fd800078e00ff */
[----:B------:R-:W-:Y:S05]  /*02b0*/  @!P0 BRA `(.L_x_2) ;  /* 0x0000000000c48947 */ /* 0x000fea0003800000 */
[----:B------:R-:W0:Y:S01]  /*02c0*/  LDC.64 R8, c[0x0][0x380] ;  /* 0x0000e000ff087b82 */ /* 0x000e220000000a00 */
[----:B------:R-:W-:Y:S01]  /*02d0*/  ULOP3.LUT UR6, UR5, 0xfffffff8, URZ, 0xc0, !UPT ;  /* 0xfffffff805067892 */ /* 0x000fe2000f8ec0ff */
[----:B------:R-:W-:Y:S02]  /*02e0*/  IMAD.MOV.U32 R0, RZ, RZ, RZ ;  /* 0x000000ffff007224 */ /* 0x000fe400078e00ff */
[----:B------:R-:W-:Y:S01]  /*02f0*/  IMAD.MOV.U32 R17, RZ, RZ, R2 ;  /* 0x000000ffff117224 */ /* 0x000fe200078e0002 */
[----:B------:R-:W-:Y:S02]  /*0300*/  UIADD3 UR7, UPT, UPT, -UR6, URZ, URZ ;  /* 0x000000ff06077290 */ /* 0x000fe4000fffe1ff */
[----:B------:R-:W-:Y:S01]  /*0310*/  IMAD.U32 R15, RZ, RZ, UR6 ;  /* 0x00000006ff0f7e24 */ /* 0x000fe2000f8e00ff */
[----:B0-----:R-:W-:-:S05]  /*0320*/  IADD3 R16, P0, PT, R5, R8, RZ ;  /* 0x0000000805107210 */ /* 0x001fca0007f1e0ff */
[----:B------:R-:W-:-:S08]  /*0330*/  IMAD.X R14, RZ, RZ, R9, P0 ;  /* 0x000000ffff0e7224 */ /* 0x000fd000000e0609 */
.L_x_3:
[----:B------:R-:W-:Y:S02]  /*0340*/  SHF.R.S32.HI R13, RZ, 0x1f, R17 ;  /* 0x0000001fff0d7819 */ /* 0x000fe40000011411 */
[C---:B------:R-:W-:Y:S02]  /*0350*/  IADD3 R10, P0, P1, R17.reuse, 0x7, R8 ;  /* 0x00000007110a7810 */ /* 0x040fe4000791e008 */
[----:B------:R-:W-:Y:S02]  /*0360*/  IADD3 R12, P2, PT, R17, R16, RZ ;  /* 0x00000010110c7210 */ /* 0x000fe40007f5e0ff */
[----:B------:R-:W-:-:S03]  /*0370*/  IADD3.X R11, PT, PT, R13, R9, RZ, P0, P1 ;  /* 0x000000090d0b7210 */ /* 0x000fc600007e24ff */
[----:B------:R-:W-:Y:S02]  /*0380*/  IMAD.X R13, R13, 0x1, R14, P2 ;  /* 0x000000010d0d7824 */ /* 0x000fe400010e060e */
[----:B------:R-:W2:Y:S04]  /*0390*/  LDG.E.U8 R18, desc[UR8][R10.64+-0x7] ;  /* 0xfffff9080a127981 */ /* 0x000ea8000c1e1100 */
[----:B------:R-:W2:Y:S04]  /*03a0*/  LDG.E.U8 R19, desc[UR8][R12.64] ;  /* 0x000000080c137981 */ /* 0x000ea8000c1e1100 */
[----:B------:R-:W3:Y:S04]  /*03b0*/  LDG.E.U8 R20, desc[UR8][R10.64+-0x6] ;  /* 0xfffffa080a147981 */ /* 0x000ee8000c1e1100 */
[----:B------:R-:W3:Y:S04]  /*03c0*/  LDG.E.U8 R21, desc[UR8][R12.64+0x1] ;  /* 0x000001080c157981 */ /* 0x000ee8000c1e1100 */
[----:B------:R-:W4:Y:S04]  /*03d0*/  LDG.E.U8 R23, desc[UR8][R10.64+-0x5] ;  /* 0xfffffb080a177981 */ /* 0x000f28000c1e1100 */
[----:B------:R-:W4:Y:S04]  /*03e0*/  LDG.E.U8 R24, desc[UR8][R12.64+0x2] ;  /* 0x000002080c187981 */ /* 0x000f28000c1e1100 */
[----:B------:R-:W5:Y:S04]  /*03f0*/  LDG.E.U8 R25, desc[UR8][R10.64+-0x4] ;  /* 0xfffffc080a197981 */ /* 0x000f68000c1e1100 */
[----:B------:R-:W5:Y:S01]  /*0400*/  LDG.E.U8 R28, desc[UR8][R12.64+0x3] ;  /* 0x000003080c1c7981 */ /* 0x000f62000c1e1100 */
[----:B--2---:R-:W-:-:S03]  /*0410*/  ISETP.NE.AND P2, PT, R18, R19, PT ;  /* 0x000000131200720c */ /* 0x004fc60003f45270 */
[----:B------:R-:W2:Y:S04]  /*0420*/  LDG.E.U8 R19, desc[UR8][R10.64+-0x3] ;  /* 0xfffffd080a137981 */ /* 0x000ea8000c1e1100 */
[----:B------:R-:W2:Y:S01]  /*0430*/  LDG.E.U8 R18, desc[UR8][R12.64+0x4] ;  /* 0x000004080c127981 */ /* 0x000ea2000c1e1100 */
[----:B---3--:R-:W-:-:S03]  /*0440*/  ISETP.NE.AND P3, PT, R20, R21, PT ;  /* 0x000000151400720c */ /* 0x008fc60003f65270 */
[----:B------:R-:W3:Y:S04]  /*0450*/  LDG.E.U8 R20, desc[UR8][R10.64+-0x2] ;  /* 0xfffffe080a147981 */ /* 0x000ee8000c1e1100 */
[----:B------:R-:W3:Y:S01]  /*0460*/  LDG.E.U8 R21, desc[UR8][R12.64+0x5] ;  /* 0x000005080c157981 */ /* 0x000ee2000c1e1100 */
[----:B----4-:R-:W-:-:S03]  /*0470*/  ISETP.NE.AND P0, PT, R23, R24, PT ;  /* 0x000000181700720c */ /* 0x010fc60003f05270 */
[----:B------:R-:W4:Y:S04]  /*0480*/  LDG.E.U8 R23, desc[UR8][R10.64+-0x1] ;  /* 0xffffff080a177981 */ /* 0x000f28000c1e1100 */
[----:B------:R-:W4:Y:S01]  /*0490*/  LDG.E.U8 R24, desc[UR8][R12.64+0x6] ;  /* 0x000006080c187981 */ /* 0x000f22000c1e1100 */
[----:B-----5:R-:W-:-:S03]  /*04a0*/  ISETP.NE.AND P1, PT, R25, R28, PT ;  /* 0x0000001c1900720c */ /* 0x020fc60003f25270 */
[----:B------:R-:W5:Y:S04]  /*04b0*/  LDG.E.U8 R25, desc[UR8][R10.64] ;  /* 0x000000080a197981 */ /* 0x000f68000c1e1100 */
[----:B------:R-:W5:Y:S01]  /*04c0*/  LDG.E.U8 R28, desc[UR8][R12.64+0x7] ;  /* 0x000007080c1c7981 */ /* 0x000f62000c1e1100 */
[----:B------:R-:W-:-:S04]  /*04d0*/  @!P2 FADD R0, R0, 1 ;  /* 0x3f8000000000a421 */ /* 0x000fc80000000000 */
[----:B------:R-:W-:-:S04]  /*04e0*/  @!P3 FADD R0, R0, 1 ;  /* 0x3f8000000000b421 */ /* 0x000fc80000000000 */
[----:B------:R-:W-:Y:S01]  /*04f0*/  @!P0 FADD R0, R0, 1 ;  /* 0x3f80000000008421 */ /* 0x000fe20000000000 */
[----:B------:R-:W-:-:S03]  /*0500*/  UIADD3 UR7, UPT, UPT, UR7, 0x8, URZ ;  /* 0x0000000807077890 */ /* 0x000fc6000fffe0ff */
[----:B------:R-:W-:Y:S01]  /*0510*/  @!P1 FADD R0, R0, 1 ;  /* 0x3f80000000009421 */ /* 0x000fe20000000000 */
[----:B------:R-:W-:Y:S01]  /*0520*/  UISETP.NE.AND UP0, UPT, UR7, URZ, UPT ;  /* 0x000000ff0700728c */ /* 0x000fe2000bf05270 */
[----:B------:R-:W-:Y:S01]  /*0530*/  VIADD R17, R17, 0x8 ;  /* 0x0000000811117836 */ /* 0x000fe20000000000 */
[----:B--2---:R-:W-:Y:S02]  /*0540*/  ISETP.NE.AND P2, PT, R19, R18, PT ;  /* 0x000000121300720c */ /* 0x004fe40003f45270 */
[----:B---3--:R-:W-:Y:S02]  /*0550*/  ISETP.NE.AND P3, PT, R20, R21, PT ;  /* 0x000000151400720c */ /* 0x008fe40003f65270 */
[----:B----4-:R-:W-:-:S09]  /*0560*/  ISETP.NE.AND P0, PT, R23, R24, PT ;  /* 0x000000181700720c */ /* 0x010fd20003f05270 */
[----:B------:R-:W-:Y:S01]  /*0570*/  @!P2 FADD R0, R0, 1 ;  /* 0x3f8000000000a421 */ /* 0x000fe20000000000 */
[----:B-----5:R-:W-:-:S03]  /*0580*/  ISETP.NE.AND P1, PT, R25, R28, PT ;  /* 0x0000001c1900720c */ /* 0x020fc60003f25270 */
[----:B------:R-:W-:-:S04]  /*0590*/  @!P3 FADD R0, R0, 1 ;  /* 0x3f8000000000b421 */ /* 0x000fc80000000000 */
[----:B------:R-:W-:-:S06]  /*05a0*/  @!P0 FADD R0, R0, 1 ;  /* 0x3f80000000008421 */ /* 0x000fcc0000000000 */
[----:B------:R-:W-:Y:S01]  /*05b0*/  @!P1 FADD R0, R0, 1 ;  /* 0x3f80000000009421 */ /* 0x000fe20000000000 */
[----:B------:R-:W-:Y:S06]  /*05c0*/  BRA.U UP0, `(.L_x_3) ;  /* 0xfffffffd005c7547 */ /* 0x000fec000b83ffff */
.L_x_2:
[----:B------:R-:W-:-:S09]  /*05d0*/  ULOP3.LUT UP0, URZ, UR5, 0x7, URZ, 0xc0, !UPT ;  /* 0x0000000705ff7892 */ /* 0x000fd2000f80c0ff */
[----:B------:R-:W-:Y:S05]  /*05e0*/  BRA.U !UP0, `(.L_x_4) ;  /* 0x0000000108f87547 */ /* 0x000fea000b800000 */
[----:B------:R-:W-:-:S05]  /*05f0*/  LOP3.LUT R8, RZ, R6, RZ, 0x33, !PT ;  /* 0x00000006ff087212 */ /* 0x000fca00078e33ff */
[----:B-1----:R-:W-:-:S05]  /*0600*/  VIADD R8, R8, UR4 ;  /* 0x0000000408087c36 */ /* 0x002fca0008000000 */
[----:B------:R-:W-:-:S04]  /*0610*/  LOP3.LUT R8, R8, 0x7, RZ, 0xc0, !PT ;  /* 0x0000000708087812 */ /* 0x000fc800078ec0ff */
[C---:B------:R-:W-:Y:S01]  /*0620*/  LOP3.LUT P0, RZ, R8.reuse, 0x3, RZ, 0xc0, !PT ;  /* 0x0000000308ff7812 */ /* 0x040fe2000780c0ff */
[----:B------:R-:W-:-:S05]  /*0630*/  VIADD R9, R8, 0xffffffff ;  /* 0xffffffff08097836 */ /* 0x000fca0000000000 */
[----:B------:R-:W-:-:S13]  /*0640*/  ISETP.GE.U32.AND P1, PT, R9, 0x3, PT ;  /* 0x000000030900780c */ /* 0x000fda0003f26070 */
[----:B------:R-:W-:Y:S05]  /*0650*/  @!P1 BRA `(.L_x_5) ;  /* 0x00000000005c9947 */ /* 0x000fea0003800000 */
[----:B------:R-:W0:Y:S01]  /*0660*/  LDCU.64 UR6, c[0x0][0x380] ;  /* 0x00007000ff0677ac */ /* 0x000e220008000a00 */
[----:B------:R-:W-:-:S05]  /*0670*/  IMAD.IADD R8, R2, 0x1, R15 ;  /* 0x0000000102087824 */ /* 0x000fca00078e020f */
[----:B0-----:R-:W-:-:S04]  /*0680*/  IADD3 R10, P1, PT, R8, UR6, RZ ;  /* 0x00000006080a7c10 */ /* 0x001fc8000ff3e0ff */
[----:B------:R-:W-:Y:S02]  /*0690*/  LEA.HI.X.SX32 R11, R8, UR7, 0x1, P1 ;  /* 0x00000007080b7c11 */ /* 0x000fe400088f0eff */
[----:B------:R-:W-:-:S03]  /*06a0*/  IADD3 R8, P1, PT, R5, R10, RZ ;  /* 0x0000000a05087210 */ /* 0x000fc60007f3e0ff */
[----:B------:R-:W2:Y:S02]  /*06b0*/  LDG.E.U8 R12, desc[UR8][R10.64] ;  /* 0x000000080a0c7981 */ /* 0x000ea4000c1e1100 */
[----:B------:R-:W-:Y:S02]  /*06c0*/  IMAD.X R9, RZ, RZ, R11, P1 ;  /* 0x000000ffff097224 */ /* 0x000fe400008e060b */
[----:B------:R-:W3:Y:S04]  /*06d0*/  LDG.E.U8 R14, desc[UR8][R10.64+0x1] ;  /* 0x000001080a0e7981 */ /* 0x000ee8000c1e1100 */
[----:B------:R-:W2:Y:S04]  /*06e0*/  LDG.E.U8 R13, desc[UR8][R8.64] ;  /* 0x00000008080d7981 */ /* 0x000ea8000c1e1100 */
[----:B------:R-:W3:Y:S04]  /*06f0*/  LDG.E.U8 R17, desc[UR8][R8.64+0x1] ;  /* 0x0000010808117981 */ /* 0x000ee8000c1e1100 */
[----:B------:R-:W4:Y:S04]  /*0700*/  LDG.E.U8 R16, desc[UR8][R10.64+0x2] ;  /* 0x000002080a107981 */ /* 0x000f28000c1e1100 */
[----:B------:R-:W4:Y:S04]  /*0710*/  LDG.E.U8 R19, desc[UR8][R8.64+0x2] ;  /* 0x0000020808137981 */ /* 0x000f28000c1e1100 */
[----:B------:R-:W5:Y:S04]  /*0720*/  LDG.E.U8 R18, desc[UR8][R10.64+0x3] ;  /* 0x000003080a127981 */ /* 0x000f68000c1e1100 */
[----:B------:R-:W5:Y:S01]  /*0730*/  LDG.E.U8 R21, desc[UR8][R8.64+0x3] ;  /* 0x0000030808157981 */ /* 0x000f62000c1e1100 */
[----:B------:R-:W-:Y:S01]  /*0740*/  VIADD R15, R15, 0x4 ;  /* 0x000000040f0f7836 */ /* 0x000fe20000000000 */
[----:B--2---:R-:W-:-:S02]  /*0750*/  ISETP.NE.AND P1, PT, R12, R13, PT ;  /* 0x0000000d0c00720c */ /* 0x004fc40003f25270 */
[----:B---3--:R-:W-:Y:S02]  /*0760*/  ISETP.NE.AND P2, PT, R14, R17, PT ;  /* 0x000000110e00720c */ /* 0x008fe40003f45270 */
[----:B----4-:R-:W-:-:S09]  /*0770*/  ISETP.NE.AND P3, PT, R16, R19, PT ;  /* 0x000000131000720c */ /* 0x010fd20003f65270 */
[----:B------:R-:W-:Y:S01]  /*0780*/  @!P1 FADD R0, R0, 1 ;  /* 0x3f80000000009421 */ /* 0x000fe20000000000 */
[----:B-----5:R-:W-:-:S03]  /*0790*/  ISETP.NE.AND P4, PT, R18, R21, PT ;  /* 0x000000151200720c */ /* 0x020fc60003f85270 */
[----:B------:R-:W-:-:S04]  /*07a0*/  @!P2 FADD R0, R0, 1 ;  /* 0x3f8000000000a421 */ /* 0x000fc80000000000 */
[----:B------:R-:W-:-:S06]  /*07b0*/  @!P3 FADD R0, R0, 1 ;  /* 0x3f8000000000b421 */ /* 0x000fcc0000000000 */
[----:B------:R-:W-:-:S07]  /*07c0*/  @!P4 FADD R0, R0, 1 ;  /* 0x3f8000000000c421 */ /* 0x000fce0000000000 */
.L_x_5:
[----:B------:R-:W-:Y:S05]  /*07d0*/  @!P0 BRA `(.L_x_4) ;  /* 0x00000000007c8947 */ /* 0x000fea0003800000 */
[----:B------:R-:W-:-:S05]  /*07e0*/  LOP3.LUT R8, R4, 0x3, RZ, 0x3c, !PT ;  /* 0x0000000304087812 */ /* 0x000fca00078e3cff */
[----:B------:R-:W-:-:S05]  /*07f0*/  VIADD R8, R8, UR4 ;  /* 0x0000000408087c36 */ /* 0x000fca0008000000 */
[C---:B------:R-:W-:Y:S02]  /*0800*/  LOP3.LUT R9, R8.reuse, 0x3, RZ, 0xc0, !PT ;  /* 0x0000000308097812 */ /* 0x040fe400078ec0ff */
[----:B------:R-:W-:Y:S02]  /*0810*/  LOP3.LUT R8, R8, 0x1, RZ, 0xc0, !PT ;  /* 0x0000000108087812 */ /* 0x000fe400078ec0ff */
[----:B------:R-:W-:Y:S02]  /*0820*/  ISETP.NE.AND P1, PT, R9, 0x1, PT ;  /* 0x000000010900780c */ /* 0x000fe40003f25270 */
[----:B------:R-:W-:-:S11]  /*0830*/  ISETP.NE.U32.AND P0, PT, R8, 0x1, PT ;  /* 0x000000010800780c */ /* 0x000fd60003f05070 */
[----:B------:R-:W0:Y:S01]  /*0840*/  @P1 LDC.64 R10, c[0x0][0x380] ;  /* 0x0000e000ff0a1b82 */ /* 0x000e220000000a00 */
[----:B------:R-:W-:Y:S02]  /*0850*/  @P1 IMAD.IADD R8, R2, 0x1, R15 ;  /* 0x0000000102081824 */ /* 0x000fe400078e020f */
[----:B------:R-:W-:-:S04]  /*0860*/  @P1 VIADD R15, R15, 0x2 ;  /* 0x000000020f0f1836 */ /* 0x000fc80000000000 */
[----:B------:R-:W-:Y:S01]  /*0870*/  @!P0 IMAD.IADD R15, R2, 0x1, R15 ;  /* 0x00000001020f8824 */ /* 0x000fe200078e020f */
[----:B------:R-:W1:Y:S01]  /*0880*/  @!P0 LDC.64 R12, c[0x0][0x380] ;  /* 0x0000e000ff0c8b82 */ /* 0x000e620000000a00 */
[----:B0-----:R-:W-:-:S04]  /*0890*/  @P1 IADD3 R10, P2, PT, R8, R10, RZ ;  /* 0x0000000a080a1210 */ /* 0x001fc80007f5e0ff */
[----:B------:R-:W-:Y:S02]  /*08a0*/  @P1 LEA.HI.X.SX32 R11, R8, R11, 0x1, P2 ;  /* 0x0000000b080b1211 */ /* 0x000fe400010f0eff */
[----:B------:R-:W-:-:S03]  /*08b0*/  @P1 IADD3 R8, P2, PT, R5, R10, RZ ;  /* 0x0000000a05081210 */ /* 0x000fc60007f5e0ff */
[----:B------:R-:W2:Y:S02]  /*08c0*/  @P1 LDG.E.U8 R16, desc[UR8][R10.64] ;  /* 0x000000080a101981 */ /* 0x000ea4000c1e1100 */
[----:B------:R-:W-:Y:S01]  /*08d0*/  @P1 IMAD.X R9, RZ, RZ, R11, P2 ;  /* 0x000000ffff091224 */ /* 0x000fe200010e060b */
[C---:B-1----:R-:W-:Y:S01]  /*08e0*/  @!P0 IADD3 R12, P2, PT, R15.reuse, R12, RZ ;  /* 0x0000000c0f0c8210 */ /* 0x042fe20007f5e0ff */
[----:B------:R-:W3:Y:S04]  /*08f0*/  @P1 LDG.E.U8 R18, desc[UR8][R10.64+0x1] ;  /* 0x000001080a121981 */ /* 0x000ee8000c1e1100 */
[----:B------:R-:W2:Y:S01]  /*0900*/  @P1 LDG.E.U8 R17, desc[UR8][R8.64] ;  /* 0x0000000808111981 */ /* 0x000ea2000c1e1100 */
[----:B------:R-:W-:Y:S02]  /*0910*/  @!P0 LEA.HI.X.SX32 R13, R15, R13, 0x1, P2 ;  /* 0x0000000d0f0d8211 */ /* 0x000fe400010f0eff */
[----:B------:R-:W-:Y:S01]  /*0920*/  @!P0 IADD3 R14, P2, PT, R5, R12, RZ ;  /* 0x0000000c050e8210 */ /* 0x000fe20007f5e0ff */
[----:B------:R-:W3:Y:S04]  /*0930*/  @P1 LDG.E.U8 R19, desc[UR8][R8.64+0x1] ;  /* 0x0000010808131981 */ /* 0x000ee8000c1e1100 */
[----:B------:R-:W-:Y:S01]  /*0940*/  @!P0 IMAD.X R15, RZ, RZ, R13, P2 ;  /* 0x000000ffff0f8224 */ /* 0x000fe200010e060d */
[----:B------:R-:W4:Y:S05]  /*0950*/  @!P0 LDG.E.U8 R12, desc[UR8][R12.64] ;  /* 0x000000080c0c8981 */ /* 0x000f2a000c1e1100 */
[----:B------:R-:W4:Y:S01]  /*0960*/  @!P0 LDG.E.U8 R15, desc[UR8][R14.64] ;  /* 0x000000080e0f8981 */ /* 0x000f22000c1e1100 */
[----:B--2---:R-:W-:-:S02]  /*0970*/  ISETP.NE.OR P2, PT, R16, R17, !P1 ;  /* 0x000000111000720c */ /* 0x004fc40004f45670 */
[----:B---3--:R-:W-:-:S11]  /*0980*/  ISETP.NE.OR P3, PT, R18, R19, !P1 ;  /* 0x000000131200720c */ /* 0x008fd60004f65670 */
[----:B------:R-:W-:Y:S01]  /*0990*/  @!P2 FADD R0, R0, 1 ;  /* 0x3f8000000000a421 */ /* 0x000fe20000000000 */
[----:B----4-:R-:W-:-:S03]  /*09a0*/  ISETP.NE.OR P2, PT, R12, R15, P0 ;  /* 0x0000000f0c00720c */ /* 0x010fc60000745670 */
[----:B------:R-:W-:-:S10]  /*09b0*/  @!P3 FADD R0, R0, 1 ;  /* 0x3f8000000000b421 */ /* 0x000fd40000000000 */
[----:B------:R-:W-:-:S07]  /*09c0*/  @!P2 FADD R0, R0, 1 ;  /* 0x3f8000000000a421 */ /* 0x000fce0000000000 */
.L_x_4:
[----:B------:R0:W2:Y:S02]  /*09d0*/  F2F.F64.F32 R10, R0 ;  /* 0x00000000000a7310 */ /* 0x0000a40000201800 */
.L_x_1:
[----:B------:R-:W3:Y:S01]  /*09e0*/  I2F.F64 R26, R26 ;  /* 0x0000001a001a7312 */ /* 0x000ee20000201c00 */
[----:B------:R-:W-:Y:S01]  /*09f0*/  IMAD.MOV.U32 R8, RZ, RZ, 0x1 ;  /* 0x00000001ff087424 */ /* 0x000fe200078e00ff */
[----:B--2---:R-:W-:Y:S01]  /*0a00*/  FSETP.GEU.AND P1, PT, |R11|, 6.5827683646048100446e-37, PT ;  /* 0x036000000b00780b */ /* 0x004fe20003f2e200 */
[----:B------:R-:W-:Y:S05]  /*0a10*/  BSSY.RECONVERGENT B0, `(.L_x_6) ;  /* 0x0000013000007945 */ /* 0x000fea0003800200 */
[----:B---3--:R-:W2:Y:S02]  /*0a20*/  MUFU.RCP64H R9, R27 ;  /* 0x0000001b00097308 */ /* 0x008ea40000001800 */
[----:B--2---:R-:W-:-:S08]  /*0a30*/  DFMA R12, -R26, R8, 1 ;  /* 0x3ff000001a0c742b */ /* 0x004fd00000000108 */
[----:B------:R-:W-:-:S08]  /*0a40*/  DFMA R12, R12, R12, R12 ;  /* 0x0000000c0c0c722b */ /* 0x000fd0000000000c */
[----:B------:R-:W-:-:S08]  /*0a50*/  DFMA R12, R8, R12, R8 ;  /* 0x0000000c080c722b */ /* 0x000fd00000000008 */
[----:B------:R-:W-:-:S08]  /*0a60*/  DFMA R8, -R26, R12, 1 ;  /* 0x3ff000001a08742b */ /* 0x000fd0000000010c */
[----:B------:R-:W-:-:S08]  /*0a70*/  DFMA R8, R12, R8, R12 ;  /* 0x000000080c08722b */ /* 0x000fd0000000000c */
[----:B------:R-:W-:-:S08]  /*0a80*/  DMUL R12, R8, R10 ;  /* 0x0000000a080c7228 */ /* 0x000fd00000000000 */
[----:B------:R-:W-:-:S08]  /*0a90*/  DFMA R14, -R26, R12, R10 ;  /* 0x0000000c1a0e722b */ /* 0x000fd0000000010a */
[----:B------:R-:W-:-:S10]  /*0aa0*/  DFMA R8, R8, R14, R12 ;  /* 0x0000000e0808722b */ /* 0x000fd4000000000c */
[----:B0-----:R-:W-:-:S05]  /*0ab0*/  FFMA R0, RZ, R27, R9 ;  /* 0x0000001bff007223 */ /* 0x001fca0000000009 */
[----:B------:R-:W-:-:S13]  /*0ac0*/  FSETP.GT.AND P0, PT, |R0|, 1.469367938527859385e-39, PT ;  /* 0x001000000000780b */ /* 0x000fda0003f04200 */
[----:B------:R-:W-:Y:S05]  /*0ad0*/  @P0 BRA P1, `(.L_x_7) ;  /* 0x0000000000180947 */ /* 0x000fea0000800000 */
[----:B------:R-:W-:Y:S01]  /*0ae0*/  IMAD.MOV.U32 R12, RZ, RZ, R10 ;  /* 0x000000ffff0c7224 */ /* 0x000fe200078e000a */
[----:B------:R-:W-:Y:S01]  /*0af0*/  MOV R0, 0xb20 ;  /* 0x00000b2000007802 */ /* 0x000fe20000000f00 */
[----:B------:R-:W-:-:S07]  /*0b00*/  IMAD.MOV.U32 R13, RZ, RZ, R11 ;  /* 0x000000ffff0d7224 */ /* 0x000fce00078e000b */
[----:B-1----:R-:W-:Y:S05]  /*0b10*/  CALL.REL.NOINC `($__internal_0_$__cuda_sm20_div_rn_f64_full) ;  /* 0x0000000000fc7944 */ /* 0x002fea0003c00000 */
[----:B------:R-:W-:Y:S02]  /*0b20*/  IMAD.MOV.U32 R8, RZ, RZ, R16 ;  /* 0x000000ffff087224 */ /* 0x000fe400078e0010 */
[----:B------:R-:W-:-:S07]  /*0b30*/  IMAD.MOV.U32 R9, RZ, RZ, R17 ;  /* 0x000000ffff097224 */ /* 0x000fce00078e0011 */
.L_x_7:
[----:B-1----:R-:W-:Y:S05]  /*0b40*/  BSYNC.RECONVERGENT B0 ;  /* 0x0000000000007941 */ /* 0x002fea0003800200 */
.L_x_6:
[----:B------:R-:W0:Y:S01]  /*0b50*/  LDCU.64 UR6, c[0x0][0x380] ;  /* 0x00007000ff0677ac */ /* 0x000e220008000a00 */
[----:B------:R-:W-:-:S04]  /*0b60*/  IADD3 R0, PT, PT, R2, -0x1, R5 ;  /* 0xffffffff02007810 */ /* 0x000fc80007ffe005 */
[C---:B0-----:R-:W-:Y:S01]  /*0b70*/  IADD3 R12, P0, PT, R0.reuse, UR6, RZ ;  /* 0x00000006000c7c10 */ /* 0x041fe2000ff1e0ff */
[----:B------:R-:W0:Y:S01]  /*0b80*/  F2F.F64.F32 R10, R3 ;  /* 0x00000003000a7310 */ /* 0x000e220000201800 */
[----:B------:R-:W1:Y:S02]  /*0b90*/  LDCU UR6, c[0x0][0x394] ;  /* 0x00007280ff0677ac */ /* 0x000e640008000800 */
[----:B------:R-:W-:-:S05]  /*0ba0*/  LEA.HI.X.SX32 R13, R0, UR7, 0x1, P0 ;  /* 0x00000007000d7c11 */ /* 0x000fca00080f0eff */
[----:B------:R-:W2:Y:S01]  /*0bb0*/  LDG.E.U8 R12, desc[UR8][R12.64] ;  /* 0x000000080c0c7981 */ /* 0x000ea2000c1e1100 */
[----:B------:R-:W-:Y:S02]  /*0bc0*/  VIADD R5, R5, 0x1 ;  /* 0x0000000105057836 */ /* 0x000fe40000000000 */
[----:B------:R-:W-:Y:S02]  /*0bd0*/  VIADD R6, R6, 0x1 ;  /* 0x0000000106067836 */ /* 0x000fe40000000000 */
[----:B------:R-:W-:Y:S01]  /*0be0*/  VIADD R4, R4, 0x1 ;  /* 0x0000000104047836 */ /* 0x000fe20000000000 */
[----:B0-----:R-:W-:Y:S01]  /*0bf0*/  DFMA R10, R8, 100, R10 ;  /* 0x40590000080a782b */ /* 0x001fe2000000000a */
[----:B-1----:R-:W-:-:S05]  /*0c00*/  ISETP.NE.AND P1, PT, R5, UR6, PT ;  /* 0x0000000605007c0c */ /* 0x002fca000bf25270 */
[----:B------:R3:W4:Y:S01]  /*0c10*/  F2F.F32.F64 R3, R10 ;  /* 0x0000000a00037310 */ /* 0x0007220000301000 */
[----:B--2---:R-:W-:-:S04]  /*0c20*/  LOP3.LUT R0, R12, 0xfb, RZ, 0xc0, !PT ;  /* 0x000000fb0c007812 */ /* 0x004fc800078ec0ff */
[----:B------:R-:W-:Y:S01]  /*0c30*/  ISETP.NE.AND P0, PT, R0, 0x43, PT ;  /* 0x000000430000780c */ /* 0x000fe20003f05270 */
[----:B------:R-:W-:-:S12]  /*0c40*/  IMAD.MOV.U32 R0, RZ, RZ, R22 ;  /* 0x000000ffff007224 */ /* 0x000fd800078e0016 */
[----:B------:R-:W-:Y:S01]  /*0c50*/  @!P0 FADD R7, R7, 1 ;  /* 0x3f80000007078421 */ /* 0x000fe20000000000 */
[----:B---34-:R-:W-:Y:S06]  /*0c60*/  @P1 BRA `(.L_x_8) ;  /* 0xfffffff400641947 */ /* 0x018fec000383ffff */
.L_x_0:
[----:B------:R-:W-:Y:S01]  /*0c70*/  I2FP.F32.S32 R5, UR6 ;  /* 0x0000000600057c45 */ /* 0x000fe20008201400 */
[----:B------:R-:W-:Y:S03]  /*0c80*/  BSSY.RECONVERGENT B0, `(.L_x_9) ;  /* 0x000000d000007945 */ /* 0x000fe60003800200 */
[----:B------:R-:W0:Y:S08]  /*0c90*/  MUFU.RCP R0, R5 ;  /* 0x0000000500007308 */ /* 0x000e300000001000 */
[----:B------:R-:W1:Y:S01]  /*0ca0*/  FCHK P0, R7, R5 ;  /* 0x0000000507007302 */ /* 0x000e620000000000 */
[----:B0-----:R-:W-:-:S04]  /*0cb0*/  FFMA R9, -R5, R0, 1 ;  /* 0x3f80000005097423 */ /* 0x001fc80000000100 */
[----:B------:R-:W-:-:S04]  /*0cc0*/  FFMA R0, R0, R9, R0 ;  /* 0x0000000900007223 */ /* 0x000fc80000000000 */
[----:B------:R-:W-:-:S04]  /*0cd0*/  FFMA R4, R0, R7, RZ ;  /* 0x0000000700047223 */ /* 0x000fc800000000ff */
[----:B------:R-:W-:-:S04]  /*0ce0*/  FFMA R9, -R5, R4, R7 ;  /* 0x0000000405097223 */ /* 0x000fc80000000107 */
[----:B------:R-:W-:Y:S01]  /*0cf0*/  FFMA R9, R0, R9, R4 ;  /* 0x0000000900097223 */ /* 0x000fe20000000004 */
[----:B-1----:R-:W-:Y:S06]  /*0d00*/  @!P0 BRA `(.L_x_10) ;  /* 0x0000000000108947 */ /* 0x002fec0003800000 */
[----:B------:R-:W-:Y:S01]  /*0d10*/  IMAD.MOV.U32 R0, RZ, RZ, R7 ;  /* 0x000000ffff007224 */ /* 0x000fe200078e0007 */
[----:B------:R-:W-:-:S07]  /*0d20*/  MOV R4, 0xd40 ;  /* 0x00000d4000047802 */ /* 0x000fce0000000f00 */
[----:B------:R-:W-:Y:S05]  /*0d30*/  CALL.REL.NOINC `($__internal_1_$__cuda_sm3x_div_rn_noftz_f32_slowpath) ;  /* 0x0000000400e87944 */ /* 0x000fea0003c00000 */
[----:B------:R-:W-:-:S07]  /*0d40*/  IMAD.MOV.U32 R9, RZ, RZ, R0 ;  /* 0x000000ffff097224 */ /* 0x000fce00078e0000 */
.L_x_10:
[----:B------:R-:W-:Y:S05]  /*0d50*/  BSYNC.RECONVERGENT B0 ;  /* 0x0000000000007941 */ /* 0x000fea0003800200 */
.L_x_9:
[----:B------:R-:W0:Y:S01]  /*0d60*/  LDC.64 R6, c[0x0][0x388] ;  /* 0x0000e200ff067b82 */ /* 0x000e220000000a00 */
[----:B------:R-:W1:Y:S01]  /*0d70*/  LDCU UR4, c[0x0][0x394] ;  /* 0x00007280ff0477ac */ /* 0x000e620008000800 */
[----:B0-----:R0:W2:Y:S01]  /*0d80*/  LDG.E.64 R4, desc[UR8][R6.64] ;  /* 0x0000000806047981 */ /* 0x0010a2000c1e1b00 */
[----:B-1----:R-:W-:Y:S01]  /*0d90*/  UIADD3 UR4, UPT, UPT, UR4, -0x1, URZ ;  /* 0xffffffff04047890 */ /* 0x002fe2000fffe0ff */
[----:B------:R-:W-:Y:S05]  /*0da0*/  BSSY.RECONVERGENT B0, `(.L_x_11) ;  /* 0x0000010000007945 */ /* 0x000fea0003800200 */
[----:B------:R-:W-:-:S04]  /*0db0*/  I2FP.F32.S32 R8, UR4 ;  /* 0x0000000400087c45 */ /* 0x000fc80008201400 */
[----:B------:R-:W1:Y:S08]  /*0dc0*/  MUFU.RCP R11, R8 ;  /* 0x00000008000b7308 */ /* 0x000e700000001000 */
[----:B------:R-:W3:Y:S01]  /*0dd0*/  FCHK P0, R3, R8 ;  /* 0x0000000803007302 */ /* 0x000ee20000000000 */
[----:B-1----:R-:W-:-:S04]  /*0de0*/  FFMA R0, -R8, R11, 1 ;  /* 0x3f80000008007423 */ /* 0x002fc8000000010b */
[----:B------:R-:W-:-:S04]  /*0df0*/  FFMA R0, R11, R0, R11 ;  /* 0x000000000b007223 */ /* 0x000fc8000000000b */
[----:B------:R-:W-:-:S04]  /*0e00*/  FFMA R11, R0, R3, RZ ;  /* 0x00000003000b7223 */ /* 0x000fc800000000ff */
[----:B0-----:R-:W-:-:S04]  /*0e10*/  FFMA R6, -R8, R11, R3 ;  /* 0x0000000b08067223 */ /* 0x001fc80000000103 */
[----:B------:R-:W-:Y:S01]  /*0e20*/  FFMA R0, R0, R6, R11 ;  /* 0x0000000600007223 */ /* 0x000fe2000000000b */
[----:B--2---:R-:W-:-:S05]  /*0e30*/  IMAD.WIDE R4, R2, 0x4, R4 ;  /* 0x0000000402047825 */ /* 0x004fca00078e0204 */
[----:B------:R0:W-:Y:S01]  /*0e40*/  STG.E desc[UR8][R4.64], R9 ;  /* 0x0000000904007986 */ /* 0x0001e2000c101908 */
[----:B---3--:R-:W-:Y:S05]  /*0e50*/  @!P0 BRA `(.L_x_12) ;  /* 0x0000000000108947 */ /* 0x008fea0003800000 */
[----:B------:R-:W-:Y:S01]  /*0e60*/  IMAD.MOV.U32 R0, RZ, RZ, R3 ;  /* 0x000000ffff007224 */ /* 0x000fe200078e0003 */
[----:B0-----:R-:W-:Y:S01]  /*0e70*/  MOV R4, 0xea0 ;  /* 0x00000ea000047802 */ /* 0x001fe20000000f00 */
[----:B------:R-:W-:-:S07]  /*0e80*/  IMAD.MOV.U32 R5, RZ, RZ, R8 ;  /* 0x000000ffff057224 */ /* 0x000fce00078e0008 */
[----:B------:R-:W-:Y:S05]  /*0e90*/  CALL.REL.NOINC `($__internal_1_$__cuda_sm3x_div_rn_noftz_f32_slowpath) ;  /* 0x0000000400907944 */ /* 0x000fea0003c00000 */
.L_x_12:
[----:B------:R-:W-:Y:S05]  /*0ea0*/  BSYNC.RECONVERGENT B0 ;  /* 0x0000000000007941 */ /* 0x000fea0003800200 */
.L_x_11:
[----:B------:R-:W0:Y:S02]  /*0eb0*/  LDC.64 R6, c[0x0][0x388] ;  /* 0x0000e200ff067b82 */ /* 0x000e240000000a00 */
[----:B0-----:R-:W2:Y:S01]  /*0ec0*/  LDG.E.64 R4, desc[UR8][R6.64+0x8] ;  /* 0x0000080806047981 */ /* 0x001ea2000c1e1b00 */
[----:B------:R-:W-:Y:S01]  /*0ed0*/  FADD R3, -R0, 100 ;  /* 0x42c8000000037421 */ /* 0x000fe20000000100 */
[----:B--2---:R-:W-:-:S05]  /*0ee0*/  IMAD.WIDE R4, R2, 0x4, R4 ;  /* 0x0000000402047825 */ /* 0x004fca00078e0204 */
[----:B------:R-:W-:Y:S01]  /*0ef0*/  STG.E desc[UR8][R4.64], R3 ;  /* 0x0000000304007986 */ /* 0x000fe2000c101908 */
[----:B------:R-:W-:Y:S05]  /*0f00*/  EXIT ;  /* 0x000000000000794d */ /* 0x000fea0003800000 */
        .weak           $__internal_0_$__cuda_sm20_div_rn_f64_full
        .type           $__internal_0_$__cuda_sm20_div_rn_f64_full,@function
        .size           $__internal_0_$__cuda_sm20_div_rn_f64_full,($__internal_1_$__cuda_sm3x_div_rn_noftz_f32_slowpath - $__internal_0_$__cuda_sm20_div_rn_f64_full)
$__internal_0_$__cuda_sm20_div_rn_f64_full:
[C---:B------:R-:W-:Y:S01]  /*0f10*/  FSETP.GEU.AND P0, PT, |R27|.reuse, 1.469367938527859385e-39, PT ;  /* 0x001000001b00780b */ /* 0x040fe20003f0e200 */
[--C-:B------:R-:W-:Y:S01]  /*0f20*/  IMAD.MOV.U32 R10, RZ, RZ, R26.reuse ;  /* 0x000000ffff0a7224 */ /* 0x100fe200078e001a */
[----:B------:R-:W-:Y:S01]  /*0f30*/  LOP3.LUT R8, R27, 0x800fffff, RZ, 0xc0, !PT ;  /* 0x800fffff1b087812 */ /* 0x000fe200078ec0ff */
[----:B------:R-:W-:Y:S01]  /*0f40*/  IMAD.MOV.U32 R11, RZ, RZ, R27 ;  /* 0x000000ffff0b7224 */ /* 0x000fe200078e001b */
[C---:B------:R-:W-:Y:S01]  /*0f50*/  FSETP.GEU.AND P2, PT, |R13|.reuse, 1.469367938527859385e-39, PT ;  /* 0x001000000d00780b */ /* 0x040fe20003f4e200 */
[----:B------:R-:W-:Y:S01]  /*0f60*/  IMAD.MOV.U32 R14, RZ, RZ, 0x1 ;  /* 0x00000001ff0e7424 */ /* 0x000fe200078e00ff */
[----:B------:R-:W-:Y:S01]  /*0f70*/  LOP3.LUT R9, R8, 0x3ff00000, RZ, 0xfc, !PT ;  /* 0x3ff0000008097812 */ /* 0x000fe200078efcff */
[----:B------:R-:W-:Y:S01]  /*0f80*/  IMAD.MOV.U32 R8, RZ, RZ, R26 ;  /* 0x000000ffff087224 */ /* 0x000fe200078e001a */
[----:B------:R-:W-:Y:S01]  /*0f90*/  LOP3.LUT R23, R13, 0x7ff00000, RZ, 0xc0, !PT ;  /* 0x7ff000000d177812 */ /* 0x000fe200078ec0ff */
[----:B------:R-:W-:Y:S01]  /*0fa0*/  IMAD.MOV.U32 R24, RZ, RZ, 0x1ca00000 ;  /* 0x1ca00000ff187424 */ /* 0x000fe200078e00ff */
[----:B------:R-:W-:Y:S01]  /*0fb0*/  LOP3.LUT R26, R27, 0x7ff00000, RZ, 0xc0, !PT ;  /* 0x7ff000001b1a7812 */ /* 0x000fe200078ec0ff */
[----:B------:R-:W-:Y:S02]  /*0fc0*/  BSSY.RECONVERGENT B1, `(.L_x_13) ;  /* 0x000004e000017945 */ /* 0x000fe40003800200 */
[----:B------:R-:W-:Y:S01]  /*0fd0*/  @!P0 DMUL R8, R10, 8.98846567431157953865e+307 ;  /* 0x7fe000000a088828 */ /* 0x000fe20000000000 */
[----:B------:R-:W-:Y:S01]  /*0fe0*/  ISETP.GE.U32.AND P1, PT, R23, R26, PT ;  /* 0x0000001a1700720c */ /* 0x000fe20003f26070 */
[----:B------:R-:W-:-:S02]  /*0ff0*/  IMAD.MOV.U32 R25, RZ, RZ, R23 ;  /* 0x000000ffff197224 */ /* 0x000fc400078e0017 */
[----:B------:R-:W-:Y:S01]  /*1000*/  @!P2 LOP3.LUT R18, R11, 0x7ff00000, RZ, 0xc0, !PT ;  /* 0x7ff000000b12a812 */ /* 0x000fe200078ec0ff */
[----:B------:R-:W-:Y:S01]  /*1010*/  @!P2 IMAD.MOV.U32 R20, RZ, RZ, RZ ;  /* 0x000000ffff14a224 */ /* 0x000fe200078e00ff */
[----:B------:R-:W0:Y:S02]  /*1020*/  MUFU.RCP64H R15, R9 ;  /* 0x00000009000f7308 */ /* 0x000e240000001800 */
[----:B------:R-:W-:Y:S02]  /*1030*/  @!P2 ISETP.GE.U32.AND P3, PT, R23, R18, PT ;  /* 0x000000121700a20c */ /* 0x000fe40003f66070 */
[----:B------:R-:W-:Y:S02]  /*1040*/  @!P0 LOP3.LUT R26, R9, 0x7ff00000, RZ, 0xc0, !PT ;  /* 0x7ff00000091a8812 */ /* 0x000fe400078ec0ff */
[----:B------:R-:W-:-:S03]  /*1050*/  @!P2 SEL R19, R24, 0x63400000, !P3 ;  /* 0x634000001813a807 */ /* 0x000fc60005800000 */
[----:B------:R-:W-:Y:S01]  /*1060*/  VIADD R27, R26, 0xffffffff ;  /* 0xffffffff1a1b7836 */ /* 0x000fe20000000000 */
[----:B------:R-:W-:-:S04]  /*1070*/  @!P2 LOP3.LUT R19, R19, 0x80000000, R13, 0xf8, !PT ;  /* 0x800000001313a812 */ /* 0x000fc800078ef80d */
[----:B------:R-:W-:Y:S01]  /*1080*/  @!P2 LOP3.LUT R21, R19, 0x100000, RZ, 0xfc, !PT ;  /* 0x001000001315a812 */ /* 0x000fe200078efcff */
[----:B0-----:R-:W-:-:S08]  /*1090*/  DFMA R16, R14, -R8, 1 ;  /* 0x3ff000000e10742b */ /* 0x001fd00000000808 */
[----:B------:R-:W-:-:S08]  /*10a0*/  DFMA R16, R16, R16, R16 ;  /* 0x000000101010722b */ /* 0x000fd00000000010 */
[----:B------:R-:W-:Y:S01]  /*10b0*/  DFMA R16, R14, R16, R14 ;  /* 0x000000100e10722b */ /* 0x000fe2000000000e */
[----:B------:R-:W-:Y:S01]  /*10c0*/  SEL R15, R24, 0x63400000, !P1 ;  /* 0x63400000180f7807 */ /* 0x000fe20004800000 */
[----:B------:R-:W-:-:S03]  /*10d0*/  IMAD.MOV.U32 R14, RZ, RZ, R12 ;  /* 0x000000ffff0e7224 */ /* 0x000fc600078e000c */
[----:B------:R-:W-:-:S03]  /*10e0*/  LOP3.LUT R15, R15, 0x800fffff, R13, 0xf8, !PT ;  /* 0x800fffff0f0f7812 */ /* 0x000fc600078ef80d */
[----:B------:R-:W-:-:S03]  /*10f0*/  DFMA R18, R16, -R8, 1 ;  /* 0x3ff000001012742b */ /* 0x000fc60000000808 */
[----:B------:R-:W-:-:S05]  /*1100*/  @!P2 DFMA R14, R14, 2, -R20 ;  /* 0x400000000e0ea82b */ /* 0x000fca0000000814 */
[----:B------:R-:W-:-:S05]  /*1110*/  DFMA R16, R16, R18, R16 ;  /* 0x000000121010722b */ /* 0x000fca0000000010 */
[----:B------:R-:W-:-:S03]  /*1120*/  @!P2 LOP3.LUT R25, R15, 0x7ff00000, RZ, 0xc0, !PT ;  /* 0x7ff000000f19a812 */ /* 0x000fc600078ec0ff */
[----:B------:R-:W-:Y:S02]  /*1130*/  DMUL R18, R16, R14 ;  /* 0x0000000e10127228 */ /* 0x000fe40000000000 */
[----:B------:R-:W-:-:S05]  /*1140*/  VIADD R20, R25, 0xffffffff ;  /* 0xffffffff19147836 */ /* 0x000fca0000000000 */
[----:B------:R-:W-:Y:S01]  /*1150*/  ISETP.GT.U32.AND P0, PT, R20, 0x7feffffe, PT ;  /* 0x7feffffe1400780c */ /* 0x000fe20003f04070 */
[----:B------:R-:W-:-:S03]  /*1160*/  DFMA R20, R18, -R8, R14 ;  /* 0x800000081214722b */ /* 0x000fc6000000000e */
[----:B------:R-:W-:-:S05]  /*1170*/  ISETP.GT.U32.OR P0, PT, R27, 0x7feffffe, P0 ;  /* 0x7feffffe1b00780c */ /* 0x000fca0000704470 */
[----:B------:R-:W-:-:S08]  /*1180*/  DFMA R20, R16, R20, R18 ;  /* 0x000000141014722b */ /* 0x000fd00000000012 */
[----:B------:R-:W-:Y:S05]  /*1190*/  @P0 BRA `(.L_x_14) ;  /* 0x00000000006c0947 */ /* 0x000fea0003800000 */
[----:B------:R-:W-:-:S04]  /*11a0*/  LOP3.LUT R16, R11, 0x7ff00000, RZ, 0xc0, !PT ;  /* 0x7ff000000b107812 */ /* 0x000fc800078ec0ff */
[CC--:B------:R-:W-:Y:S02]  /*11b0*/  VIADDMNMX R12, R23.reuse, -R16.reuse, 0xb9600000, !PT ;  /* 0xb9600000170c7446 */ /* 0x0c0fe40007800910 */
[----:B------:R-:W-:Y:S02]  /*11c0*/  ISETP.GE.U32.AND P0, PT, R23, R16, PT ;  /* 0x000000101700720c */ /* 0x000fe40003f06070 */
[----:B------:R-:W-:Y:S02]  /*11d0*/  VIMNMX R12, PT, PT, R12, 0x46a00000, PT ;  /* 0x46a000000c0c7848 */ /* 0x000fe40003fe0100 */
[----:B------:R-:W-:-:S05]  /*11e0*/  SEL R13, R24, 0x63400000, !P0 ;  /* 0x63400000180d7807 */ /* 0x000fca0004000000 */
[----:B------:R-:W-:Y:S02]  /*11f0*/  IMAD.IADD R18, R12, 0x1, -R13 ;  /* 0x000000010c127824 */ /* 0x000fe400078e0a0d */
[----:B------:R-:W-:Y:S02]  /*1200*/  IMAD.MOV.U32 R12, RZ, RZ, RZ ;  /* 0x000000ffff0c7224 */ /* 0x000fe400078e00ff */
[----:B------:R-:W-:-:S06]  /*1210*/  VIADD R13, R18, 0x7fe00000 ;  /* 0x7fe00000120d7836 */ /* 0x000fcc0000000000 */
[----:B------:R-:W-:-:S10]  /*1220*/  DMUL R16, R20, R12 ;  /* 0x0000000c14107228 */ /* 0x000fd40000000000 */
[----:B------:R-:W-:-:S13]  /*1230*/  FSETP.GTU.AND P0, PT, |R17|, 1.469367938527859385e-39, PT ;  /* 0x001000001100780b */ /* 0x000fda0003f0c200 */
[----:B------:R-:W-:Y:S05]  /*1240*/  @P0 BRA `(.L_x_15) ;  /* 0x0000000000940947 */ /* 0x000fea0003800000 */
[----:B------:R-:W-:Y:S01]  /*1250*/  DFMA R8, R20, -R8, R14 ;  /* 0x800000081408722b */ /* 0x000fe2000000000e */
[----:B------:R-:W-:-:S09]  /*1260*/  IMAD.MOV.U32 R12, RZ, RZ, RZ ;  /* 0x000000ffff0c7224 */ /* 0x000fd200078e00ff */
[C---:B------:R-:W-:Y:S02]  /*1270*/  FSETP.NEU.AND P0, PT, R9.reuse, RZ, PT ;  /* 0x000000ff0900720b */ /* 0x040fe40003f0d000 */
[----:B------:R-:W-:-:S04]  /*1280*/  LOP3.LUT R11, R9, 0x80000000, R11, 0x48, !PT ;  /* 0x80000000090b7812 */ /* 0x000fc800078e480b */
[----:B------:R-:W-:-:S07]  /*1290*/  LOP3.LUT R13, R11, R13, RZ, 0xfc, !PT ;  /* 0x0000000d0b0d7212 */ /* 0x000fce00078efcff */
[----:B------:R-:W-:Y:S05]  /*12a0*/  @!P0 BRA `(.L_x_15) ;  /* 0x00000000007c8947 */ /* 0x000fea0003800000 */
[----:B------:R-:W-:Y:S01]  /*12b0*/  IMAD.MOV R9, RZ, RZ, -R18 ;  /* 0x000000ffff097224 */ /* 0x000fe200078e0a12 */
[----:B------:R-:W-:Y:S01]  /*12c0*/  DMUL.RP R12, R20, R12 ;  /* 0x0000000c140c7228 */ /* 0x000fe20000008000 */
[----:B------:R-:W-:-:S06]  /*12d0*/  IMAD.MOV.U32 R8, RZ, RZ, RZ ;  /* 0x000000ffff087224 */ /* 0x000fcc00078e00ff */
[----:B------:R-:W-:-:S03]  /*12e0*/  DFMA R8, R16, -R8, R20 ;  /* 0x800000081008722b */ /* 0x000fc60000000014 */
[----:B------:R-:W-:-:S03]  /*12f0*/  LOP3.LUT R11, R13, R11, RZ, 0x3c, !PT ;  /* 0x0000000b0d0b7212 */ /* 0x000fc600078e3cff */
[----:B------:R-:W-:-:S04]  /*1300*/  IADD3 R8, PT, PT, -R18, -0x43300000, RZ ;  /* 0xbcd0000012087810 */ /* 0x000fc80007ffe1ff */
[----:B------:R-:W-:-:S04]  /*1310*/  FSETP.NEU.AND P0, PT, |R9|, R8, PT ;  /* 0x000000080900720b */ /* 0x000fc80003f0d200 */
[----:B------:R-:W-:Y:S02]  /*1320*/  FSEL R16, R12, R16, !P0 ;  /* 0x000000100c107208 */ /* 0x000fe40004000000 */
[----:B------:R-:W-:Y:S01]  /*1330*/  FSEL R17, R11, R17, !P0 ;  /* 0x000000110b117208 */ /* 0x000fe20004000000 */
[----:B------:R-:W-:Y:S06]  /*1340*/  BRA `(.L_x_15) ;  /* 0x0000000000547947 */ /* 0x000fec0003800000 */
.L_x_14:
[----:B------:R-:W-:-:S14]  /*1350*/  DSETP.NAN.AND P0, PT, R12, R12, PT ;  /* 0x0000000c0c00722a */ /* 0x000fdc0003f08000 */
[----:B------:R-:W-:Y:S05]  /*1360*/  @P0 BRA `(.L_x_16) ;  /* 0x0000000000440947 */ /* 0x000fea0003800000 */
[----:B------:R-:W-:-:S14]  /*1370*/  DSETP.NAN.AND P0, PT, R10, R10, PT ;  /* 0x0000000a0a00722a */ /* 0x000fdc0003f08000 */
[----:B------:R-:W-:Y:S05]  /*1380*/  @P0 BRA `(.L_x_17) ;  /* 0x0000000000300947 */ /* 0x000fea0003800000 */
[----:B------:R-:W-:Y:S01]  /*1390*/  ISETP.NE.AND P0, PT, R25, R26, PT ;  /* 0x0000001a1900720c */ /* 0x000fe20003f05270 */
[----:B------:R-:W-:Y:S02]  /*13a0*/  IMAD.MOV.U32 R16, RZ, RZ, 0x0 ;  /* 0x00000000ff107424 */ /* 0x000fe400078e00ff */
[----:B------:R-:W-:-:S10]  /*13b0*/  IMAD.MOV.U32 R17, RZ, RZ, -0x80000 ;  /* 0xfff80000ff117424 */ /* 0x000fd400078e00ff */
[----:B------:R-:W-:Y:S05]  /*13c0*/  @!P0 BRA `(.L_x_15) ;  /* 0x0000000000348947 */ /* 0x000fea0003800000 */
[----:B------:R-:W-:Y:S02]  /*13d0*/  ISETP.NE.AND P0, PT, R25, 0x7ff00000, PT ;  /* 0x7ff000001900780c */ /* 0x000fe40003f05270 */
[----:B------:R-:W-:Y:S02]  /*13e0*/  LOP3.LUT R17, R13, 0x80000000, R11, 0x48, !PT ;  /* 0x800000000d117812 */ /* 0x000fe400078e480b */
[----:B------:R-:W-:-:S13]  /*13f0*/  ISETP.EQ.OR P0, PT, R26, RZ, !P0 ;  /* 0x000000ff1a00720c */ /* 0x000fda0004702670 */
[----:B------:R-:W-:Y:S01]  /*1400*/  @P0 LOP3.LUT R8, R17, 0x7ff00000, RZ, 0xfc, !PT ;  /* 0x7ff0000011080812 */ /* 0x000fe200078efcff */
[----:B------:R-:W-:Y:S02]  /*1410*/  @!P0 IMAD.MOV.U32 R16, RZ, RZ, RZ ;  /* 0x000000ffff108224 */ /* 0x000fe400078e00ff */
[----:B------:R-:W-:Y:S02]  /*1420*/  @P0 IMAD.MOV.U32 R16, RZ, RZ, RZ ;  /* 0x000000ffff100224 */ /* 0x000fe400078e00ff */
[----:B------:R-:W-:Y:S01]  /*1430*/  @P0 IMAD.MOV.U32 R17, RZ, RZ, R8 ;  /* 0x000000ffff110224 */ /* 0x000fe200078e0008 */
[----:B------:R-:W-:Y:S06]  /*1440*/  BRA `(.L_x_15) ;  /* 0x0000000000147947 */ /* 0x000fec0003800000 */
.L_x_17:
[----:B------:R-:W-:Y:S01]  /*1450*/  LOP3.LUT R17, R11, 0x80000, RZ, 0xfc, !PT ;  /* 0x000800000b117812 */ /* 0x000fe200078efcff */
[----:B------:R-:W-:Y:S01]  /*1460*/  IMAD.MOV.U32 R16, RZ, RZ, R10 ;  /* 0x000000ffff107224 */ /* 0x000fe200078e000a */
[----:B------:R-:W-:Y:S06]  /*1470*/  BRA `(.L_x_15) ;  /* 0x0000000000087947 */ /* 0x000fec0003800000 */
.L_x_16:
[----:B------:R-:W-:Y:S01]  /*1480*/  LOP3.LUT R17, R13, 0x80000, RZ, 0xfc, !PT ;  /* 0x000800000d117812 */ /* 0x000fe200078efcff */
[----:B------:R-:W-:-:S07]  /*1490*/  IMAD.MOV.U32 R16, RZ, RZ, R12 ;  /* 0x000000ffff107224 */ /* 0x000fce00078e000c */
.L_x_15:
[----:B------:R-:W-:Y:S05]  /*14a0*/  BSYNC.RECONVERGENT B1 ;  /* 0x0000000000017941 */ /* 0x000fea0003800200 */
.L_x_13:
[----:B------:R-:W-:Y:S02]  /*14b0*/  IMAD.MOV.U32 R8, RZ, RZ, R0 ;  /* 0x000000ffff087224 */ /* 0x000fe400078e0000 */
[----:B------:R-:W-:-:S04]  /*14c0*/  IMAD.MOV.U32 R9, RZ, RZ, 0x0 ;  /* 0x00000000ff097424 */ /* 0x000fc800078e00ff */
[----:B------:R-:W-:Y:S05]  /*14d0*/  RET.REL.NODEC R8 `(_Z10moveWindowPKcPPfiii) ;  /* 0xffffffe808c87950 */ /* 0x000fea0003c3ffff */
        .weak           $__internal_1_$__cuda_sm3x_div_rn_noftz_f32_slowpath
        .type           $__internal_1_$__cuda_sm3x_div_rn_noftz_f32_slowpath,@function
        .size           $__internal_1_$__cuda_sm3x_div_rn_noftz_f32_slowpath,(.L_x_31 - $__internal_1_$__cuda_sm3x_div_rn_noftz_f32_slowpath)
$__internal_1_$__cuda_sm3x_div_rn_noftz_f32_slowpath:
[----:B------:R-:W-:Y:S01]  /*14e0*/  SHF.R.U32.HI R7, RZ, 0x17, R5 ;  /* 0x00000017ff077819 */ /* 0x000fe20000011605 */
[----:B------:R-:W-:Y:S01]  /*14f0*/  BSSY.RECONVERGENT B1, `(.L_x_18) ;  /* 0x0000062000017945 */ /* 0x000fe20003800200 */
[----:B------:R-:W-:Y:S02]  /*1500*/  SHF.R.U32.HI R6, RZ, 0x17, R0 ;  /* 0x00000017ff067819 */ /* 0x000fe40000011600 */
[----:B------:R-:W-:Y:S02]  /*1510*/  LOP3.LUT R12, R7, 0xff, RZ, 0xc0, !PT ;  /* 0x000000ff070c7812 */ /* 0x000fe400078ec0ff */
[----:B------:R-:W-:-:S03]  /*1520*/  LOP3.LUT R10, R6, 0xff, RZ, 0xc0, !PT ;  /* 0x000000ff060a7812 */ /* 0x000fc600078ec0ff */
[----:B------:R-:W-:Y:S02]  /*1530*/  VIADD R8, R12, 0xffffffff ;  /* 0xffffffff0c087836 */ /* 0x000fe40000000000 */
[----:B------:R-:W-:-:S03]  /*1540*/  VIADD R7, R10, 0xffffffff ;  /* 0xffffffff0a077836 */ /* 0x000fc60000000000 */
[----:B------:R-:W-:-:S04]  /*1550*/  ISETP.GT.U32.AND P0, PT, R8, 0xfd, PT ;  /* 0x000000fd0800780c */ /* 0x000fc80003f04070 */
[----:B------:R-:W-:-:S13]  /*1560*/  ISETP.GT.U32.OR P0, PT, R7, 0xfd, P0 ;  /* 0x000000fd0700780c */ /* 0x000fda0000704470 */
[----:B------:R-:W-:Y:S01]  /*1570*/  @!P0 IMAD.MOV.U32 R6, RZ, RZ, RZ ;  /* 0x000000ffff068224 */ /* 0x000fe200078e00ff */
[----:B------:R-:W-:Y:S06]  /*1580*/  @!P0 BRA `(.L_x_19) ;  /* 0x00000000005c8947 */ /* 0x000fec0003800000 */
[----:B------:R-:W-:Y:S02]  /*1590*/  FSETP.GTU.FTZ.AND P0, PT, |R0|, +INF , PT ;  /* 0x7f8000000000780b */ /* 0x000fe40003f1c200 */
[----:B------:R-:W-:-:S04]  /*15a0*/  FSETP.GTU.FTZ.AND P1, PT, |R5|, +INF , PT ;  /* 0x7f8000000500780b */ /* 0x000fc80003f3c200 */
[----:B------:R-:W-:-:S13]  /*15b0*/  PLOP3.LUT P0, PT, P0, P1, PT, 0xf8, 0x8f ;  /* 0x00000000008f781c */ /* 0x000fda0000703f70 */
[----:B------:R-:W-:Y:S05]  /*15c0*/  @P0 BRA `(.L_x_20) ;  /* 0x00000004004c0947 */ /* 0x000fea0003800000 */
[----:B------:R-:W-:-:S13]  /*15d0*/  LOP3.LUT P0, RZ, R5, 0x7fffffff, R0, 0xc8, !PT ;  /* 0x7fffffff05ff7812 */ /* 0x000fda000780c800 */
[----:B------:R-:W-:Y:S05]  /*15e0*/  @!P0 BRA `(.L_x_21) ;  /* 0x00000004003c8947 */ /* 0x000fea0003800000 */
[C---:B------:R-:W-:Y:S02]  /*15f0*/  FSETP.NEU.FTZ.AND P1, PT, |R0|.reuse, +INF , PT ;  /* 0x7f8000000000780b */ /* 0x040fe40003f3d200 */
[----:B------:R-:W-:Y:S02]  /*1600*/  FSETP.NEU.FTZ.AND P2, PT, |R5|, +INF , PT ;  /* 0x7f8000000500780b */ /* 0x000fe40003f5d200 */
[----:B------:R-:W-:-:S11]  /*1610*/  FSETP.NEU.FTZ.AND P0, PT, |R0|, +INF , PT ;  /* 0x7f8000000000780b */ /* 0x000fd60003f1d200 */
[----:B------:R-:W-:Y:S05]  /*1620*/  @!P2 BRA !P1, `(.L_x_21) ;  /* 0x00000004002ca947 */ /* 0x000fea0004800000 */
[----:B------:R-:W-:-:S04]  /*1630*/  LOP3.LUT P1, RZ, R0, 0x7fffffff, RZ, 0xc0, !PT ;  /* 0x7fffffff00ff7812 */ /* 0x000fc8000782c0ff */
[----:B------:R-:W-:-:S13]  /*1640*/  PLOP3.LUT P1, PT, P2, P1, PT, 0x2f, 0xf2 ;  /* 0x0000000000f2781c */ /* 0x000fda0001722577 */
[----:B------:R-:W-:Y:S05]  /*1650*/  @P1 BRA `(.L_x_22) ;  /* 0x0000000400181947 */ /* 0x000fea0003800000 */
[----:B------:R-:W-:-:S04]  /*1660*/  LOP3.LUT P1, RZ, R5, 0x7fffffff, RZ, 0xc0, !PT ;  /* 0x7fffffff05ff7812 */ /* 0x000fc8000782c0ff */
[----:B------:R-:W-:-:S13]  /*1670*/  PLOP3.LUT P0, PT, P0, P1, PT, 0x2f, 0xf2 ;  /* 0x0000000000f2781c */ /* 0x000fda0000702577 */
[----:B------:R-:W-:Y:S05]  /*1680*/  @P0 BRA `(.L_x_23) ;  /* 0x0000000400000947 */ /* 0x000fea0003800000 */
[----:B------:R-:W-:Y:S02]  /*1690*/  ISETP.GE.AND P0, PT, R7, RZ, PT ;  /* 0x000000ff0700720c */ /* 0x000fe40003f06270 */
[----:B------:R-:W-:-:S11]  /*16a0*/  ISETP.GE.AND P1, PT, R8, RZ, PT ;  /* 0x000000ff0800720c */ /* 0x000fd60003f26270 */
[----:B------:R-:W-:Y:S02]  /*16b0*/  @P0 IMAD.MOV.U32 R6, RZ, RZ, RZ ;  /* 0x000000ffff060224 */ /* 0x000fe400078e00ff */
[----:B------:R-:W-:Y:S01]  /*16c0*/  @!P0 FFMA R0, R0, 1.84467440737095516160e+19, RZ ;  /* 0x5f80000000008823 */ /* 0x000fe200000000ff */
[----:B------:R-:W-:Y:S02]  /*16d0*/  @!P0 IMAD.MOV.U32 R6, RZ, RZ, -0x40 ;  /* 0xffffffc0ff068424 */ /* 0x000fe400078e00ff */
[----:B------:R-:W-:Y:S02]  /*16e0*/  @!P1 FFMA R5, R5, 1.84467440737095516160e+19, RZ ;  /* 0x5f80000005059823 */ /* 0x000fe400000000ff */
[----:B------:R-:W-:-:S07]  /*16f0*/  @!P1 VIADD R6, R6, 0x40 ;  /* 0x0000004006069836 */ /* 0x000fce0000000000 */
.L_x_19:
[----:B------:R-:W-:Y:S01]  /*1700*/  LEA R8, R12, 0xc0800000, 0x17 ;  /* 0xc08000000c087811 */ /* 0x000fe200078eb8ff */
[----:B------:R-:W-:Y:S04]  /*1710*/  BSSY.RECONVERGENT B2, `(.L_x_24) ;  /* 0x0000036000027945 */ /* 0x000fe80003800200 */
[----:B------:R-:W-:Y:S02]  /*1720*/  IMAD.IADD R8, R5, 0x1, -R8 ;  /* 0x0000000105087824 */ /* 0x000fe400078e0a08 */
[----:B------:R-:W-:Y:S02]  /*1730*/  VIADD R5, R10, 0xffffff81 ;  /* 0xffffff810a057836 */ /* 0x000fe40000000000 */
[----:B------:R-:W0:Y:S01]  /*1740*/  MUFU.RCP R7, R8 ;  /* 0x0000000800077308 */ /* 0x000e220000001000 */
[----:B------:R-:W-:Y:S01]  /*1750*/  FADD.FTZ R9, -R8, -RZ ;  /* 0x800000ff08097221 */ /* 0x000fe20000010100 */
[----:B------:R-:W-:-:S03]  /*1760*/  IMAD R0, R5, -0x800000, R0 ;  /* 0xff80000005007824 */ /* 0x000fc600078e0200 */
[----:B0-----:R-:W-:-:S04]  /*1770*/  FFMA R10, R7, R9, 1 ;  /* 0x3f800000070a7423 */ /* 0x001fc80000000009 */
[----:B------:R-:W-:-:S04]  /*1780*/  FFMA R14, R7, R10, R7 ;  /* 0x0000000a070e7223 */ /* 0x000fc80000000007 */
[----:B------:R-:W-:-:S04]  /*1790*/  FFMA R7, R0, R14, RZ ;  /* 0x0000000e00077223 */ /* 0x000fc800000000ff */
[----:B------:R-:W-:-:S04]  /*17a0*/  FFMA R10, R9, R7, R0 ;  /* 0x00000007090a7223 */ /* 0x000fc80000000000 */
[----:B------:R-:W-:Y:S01]  /*17b0*/  FFMA R11, R14, R10, R7 ;  /* 0x0000000a0e0b7223 */ /* 0x000fe20000000007 */
[----:B------:R-:W-:-:S03]  /*17c0*/  IADD3 R7, PT, PT, R5, 0x7f, -R12 ;  /* 0x0000007f05077810 */ /* 0x000fc60007ffe80c */
[----:B------:R-:W-:Y:S02]  /*17d0*/  FFMA R10, R9, R11, R0 ;  /* 0x0000000b090a7223 */ /* 0x000fe40000000000 */
[----:B------:R-:W-:Y:S02]  /*17e0*/  IMAD.IADD R7, R7, 0x1, R6 ;  /* 0x0000000107077824 */ /* 0x000fe400078e0206 */
[----:B------:R-:W-:-:S05]  /*17f0*/  FFMA R0, R14, R10, R11 ;  /* 0x0000000a0e007223 */ /* 0x000fca000000000b */
[----:B------:R-:W-:-:S04]  /*1800*/  SHF.R.U32.HI R5, RZ, 0x17, R0 ;  /* 0x00000017ff057819 */ /* 0x000fc80000011600 */
[----:B------:R-:W-:-:S05]  /*1810*/  LOP3.LUT R5, R5, 0xff, RZ, 0xc0, !PT ;  /* 0x000000ff05057812 */ /* 0x000fca00078ec0ff */
[----:B------:R-:W-:-:S04]  /*1820*/  IMAD.IADD R9, R5, 0x1, R7 ;  /* 0x0000000105097824 */ /* 0x000fc800078e0207 */
[----:B------:R-:W-:-:S05]  /*1830*/  VIADD R5, R9, 0xffffffff ;  /* 0xffffffff09057836 */ /* 0x000fca0000000000 */
[----:B------:R-:W-:-:S13]  /*1840*/  ISETP.GE.U32.AND P0, PT, R5, 0xfe, PT ;  /* 0x000000fe0500780c */ /* 0x000fda0003f06070 */
[----:B------:R-:W-:Y:S05]  /*1850*/  @!P0 BRA `(.L_x_25) ;  /* 0x0000000000808947 */ /* 0x000fea0003800000 */
[----:B------:R-:W-:-:S13]  /*1860*/  ISETP.GT.AND P0, PT, R9, 0xfe, PT ;  /* 0x000000fe0900780c */ /* 0x000fda0003f04270 */
[----:B------:R-:W-:Y:S05]  /*1870*/  @P0 BRA `(.L_x_26) ;  /* 0x00000000006c0947 */ /* 0x000fea0003800000 */
[----:B------:R-:W-:-:S13]  /*1880*/  ISETP.GE.AND P0, PT, R9, 0x1, PT ;  /* 0x000000010900780c */ /* 0x000fda0003f06270 */
[----:B------:R-:W-:Y:S05]  /*1890*/  @P0 BRA `(.L_x_27) ;  /* 0x0000000000740947 */ /* 0x000fea0003800000 */
[----:B------:R-:W-:Y:S02]  /*18a0*/  ISETP.GE.AND P0, PT, R9, -0x18, PT ;  /* 0xffffffe80900780c */ /* 0x000fe40003f06270 */
[----:B------:R-:W-:-:S11]  /*18b0*/  LOP3.LUT R0, R0, 0x80000000, RZ, 0xc0, !PT ;  /* 0x8000000000007812 */ /* 0x000fd600078ec0ff */
[----:B------:R-:W-:Y:S05]  /*18c0*/  @!P0 BRA `(.L_x_27) ;  /* 0x0000000000688947 */ /* 0x000fea0003800000 */
[CCC-:B------:R-:W-:Y:S01]  /*18d0*/  FFMA.RZ R5, R14.reuse, R10.reuse, R11.reuse ;  /* 0x0000000a0e057223 */ /* 0x1c0fe2000000c00b */
[C---:B------:R-:W-:Y:S02]  /*18e0*/  VIADD R8, R9.reuse, 0x20 ;  /* 0x0000002009087836 */ /* 0x040fe40000000000 */
[CCC-:B------:R-:W-:Y:S01]  /*18f0*/  FFMA.RM R6, R14.reuse, R10.reuse, R11.reuse ;  /* 0x0000000a0e067223 */ /* 0x1c0fe2000000400b */
[----:B------:R-:W-:Y:S02]  /*1900*/  ISETP.NE.AND P2, PT, R9, RZ, PT ;  /* 0x000000ff0900720c */ /* 0x000fe40003f45270 */
[----:B------:R-:W-:Y:S01]  /*1910*/  LOP3.LUT R7, R5, 0x7fffff, RZ, 0xc0, !PT ;  /* 0x007fffff05077812 */ /* 0x000fe200078ec0ff */
[----:B------:R-:W-:Y:S01]  /*1920*/  FFMA.RP R5, R14, R10, R11 ;  /* 0x0000000a0e057223 */ /* 0x000fe2000000800b */
[----:B------:R-:W-:Y:S01]  /*1930*/  ISETP.NE.AND P1, PT, R9, RZ, PT ;  /* 0x000000ff0900720c */ /* 0x000fe20003f25270 */
[----:B------:R-:W-:Y:S01]  /*1940*/  IMAD.MOV R9, RZ, RZ, -R9 ;  /* 0x000000ffff097224 */ /* 0x000fe200078e0a09 */
[----:B------:R-:W-:-:S02]  /*1950*/  LOP3.LUT R7, R7, 0x800000, RZ, 0xfc, !PT ;  /* 0x0080000007077812 */ /* 0x000fc400078efcff */
[----:B------:R-:W-:Y:S02]  /*1960*/  FSETP.NEU.FTZ.AND P0, PT, R5, R6, PT ;  /* 0x000000060500720b */ /* 0x000fe40003f1d000 */
[----:B------:R-:W-:Y:S02]  /*1970*/  SHF.L.U32 R8, R7, R8, RZ ;  /* 0x0000000807087219 */ /* 0x000fe400000006ff */
[----:B------:R-:W-:Y:S02]  /*1980*/  SEL R6, R9, RZ, P2 ;  /* 0x000000ff09067207 */ /* 0x000fe40001000000 */
[----:B------:R-:W-:Y:S02]  /*1990*/  ISETP.NE.AND P1, PT, R8, RZ, P1 ;  /* 0x000000ff0800720c */ /* 0x000fe40000f25270 */
[----:B------:R-:W-:Y:S02]  /*19a0*/  SHF.R.U32.HI R6, RZ, R6, R7 ;  /* 0x00000006ff067219 */ /* 0x000fe40000011607 */
[----:B------:R-:W-:-:S02]  /*19b0*/  PLOP3.LUT P0, PT, P0, P1, PT, 0xf8, 0x8f ;  /* 0x00000000008f781c */ /* 0x000fc40000703f70 */
[----:B------:R-:W-:Y:S02]  /*19c0*/  SHF.R.U32.HI R8, RZ, 0x1, R6 ;  /* 0x00000001ff087819 */ /* 0x000fe40000011606 */
[----:B------:R-:W-:-:S04]  /*19d0*/  SEL R5, RZ, 0x1, !P0 ;  /* 0x00000001ff057807 */ /* 0x000fc80004000000 */
[----:B------:R-:W-:-:S04]  /*19e0*/  LOP3.LUT R5, R5, 0x1, R8, 0xf8, !PT ;  /* 0x0000000105057812 */ /* 0x000fc800078ef808 */
[----:B------:R-:W-:-:S05]  /*19f0*/  LOP3.LUT R5, R5, R6, RZ, 0xc0, !PT ;  /* 0x0000000605057212 */ /* 0x000fca00078ec0ff */
[----:B------:R-:W-:-:S05]  /*1a00*/  IMAD.IADD R5, R8, 0x1, R5 ;  /* 0x0000000108057824 */ /* 0x000fca00078e0205 */
[----:B------:R-:W-:Y:S01]  /*1a10*/  LOP3.LUT R0, R5, R0, RZ, 0xfc, !PT ;  /* 0x0000000005007212 */ /* 0x000fe200078efcff */
[----:B------:R-:W-:Y:S06]  /*1a20*/  BRA `(.L_x_27) ;  /* 0x0000000000107947 */ /* 0x000fec0003800000 */
.L_x_26:
[----:B------:R-:W-:-:S04]  /*1a30*/  LOP3.LUT R0, R0, 0x80000000, RZ, 0xc0, !PT ;  /* 0x8000000000007812 */ /* 0x000fc800078ec0ff */
[----:B------:R-:W-:Y:S01]  /*1a40*/  LOP3.LUT R0, R0, 0x7f800000, RZ, 0xfc, !PT ;  /* 0x7f80000000007812 */ /* 0x000fe200078efcff */
[----:B------:R-:W-:Y:S06]  /*1a50*/  BRA `(.L_x_27) ;  /* 0x0000000000047947 */ /* 0x000fec0003800000 */
.L_x_25:
[----:B------:R-:W-:-:S07]  /*1a60*/  IMAD R0, R7, 0x800000, R0 ;  /* 0x0080000007007824 */ /* 0x000fce00078e0200 */
.L_x_27:
[----:B------:R-:W-:Y:S05]  /*1a70*/  BSYNC.RECONVERGENT B2 ;  /* 0x0000000000027941 */ /* 0x000fea0003800200 */
.L_x_24:
[----:B------:R-:W-:Y:S05]  /*1a80*/  BRA `(.L_x_28) ;  /* 0x0000000000207947 */ /* 0x000fea0003800000 */
.L_x_23:
[----:B------:R-:W-:-:S04]  /*1a90*/  LOP3.LUT R0, R5, 0x80000000, R0, 0x48, !PT ;  /* 0x8000000005007812 */ /* 0x000fc800078e4800 */
[----:B------:R-:W-:Y:S01]  /*1aa0*/  LOP3.LUT R0, R0, 0x7f800000, RZ, 0xfc, !PT ;  /* 0x7f80000000007812 */ /* 0x000fe200078efcff */
[----:B------:R-:W-:Y:S06]  /*1ab0*/  BRA `(.L_x_28) ;  /* 0x0000000000147947 */ /* 0x000fec0003800000 */
.L_x_22:
[----:B------:R-:W-:Y:S01]  /*1ac0*/  LOP3.LUT R0, R5, 0x80000000, R0, 0x48, !PT ;  /* 0x8000000005007812 */ /* 0x000fe200078e4800 */
[----:B------:R-:W-:Y:S06]  /*1ad0*/  BRA `(.L_x_28) ;  /* 0x00000000000c7947 */ /* 0x000fec0003800000 */
.L_x_21:
[----:B------:R-:W0:Y:S01]  /*1ae0*/  MUFU.RSQ R0, -QNAN ;  /* 0xffc0000000007908 */ /* 0x000e220000001400 */
[----:B------:R-:W-:Y:S05]  /*1af0*/  BRA `(.L_x_28) ;  /* 0x0000000000047947 */ /* 0x000fea0003800000 */
.L_x_20:
[----:B------:R-:W-:-:S07]  /*1b00*/  FADD.FTZ R0, R0, R5 ;  /* 0x0000000500007221 */ /* 0x000fce0000010000 */
.L_x_28:
[----:B------:R-:W-:Y:S05]  /*1b10*/  BSYNC.RECONVERGENT B1 ;  /* 0x0000000000017941 */ /* 0x000fea0003800200 */
.L_x_18:
[----:B------:R-:W-:-:S04]  /*1b20*/  IMAD.MOV.U32 R5, RZ, RZ, 0x0 ;  /* 0x00000000ff057424 */ /* 0x000fc800078e00ff */
[----:B0-----:R-:W-:Y:S05]  /*1b30*/  RET.REL.NODEC R4 `(_Z10moveWindowPKcPPfiii) ;  /* 0xffffffe404307950 */ /* 0x001fea0003c3ffff */
.L_x_29:
[----:B------:R-:W-:-:S00]  /*1b40*/  BRA `(.L_x_29) ;  /* 0xfffffffc00fc7947 */ /* 0x000fc0000383ffff */
[----:B------:R-:W-:-:S00]  /*1b50*/  NOP ;  /* 0x0000000000007918 */ /* 0x000fc00000000000 */
        /* <DEDUP_REMOVED lines=10> */
.L_x_31:


//--------------------- .nv.shared.reserved.0     --------------------------
	.section	.nv.shared.reserved.0,"aw",@nobits
	.weak		__nv_reservedSMEM_offset_0_alias
	.size		__nv_reservedSMEM_offset_0_alias, 0, 64
	.other		__nv_reservedSMEM_offset_0_alias,@"STO_CUDA_RESERVED_SHARED STV_DEFAULT"
__nv_reservedSMEM_offset_0_alias:
	.zero		0
	.zero		64


//--------------------- .nv.constant0._Z10moveWindowPKcPPfiii --------------------------
	.section	.nv.constant0._Z10moveWindowPKcPPfiii,"a",@progbits
	.sectionflags	@""
	.align	4
.nv.constant0._Z10moveWindowPKcPPfiii:
	.zero		924


//--------------------- SYMBOLS --------------------------

	.type		.nv.reservedSmem.offset0,@object
	.size		.nv.reservedSmem.offset0,0x4
